	.target	sm_100a

	.elftype	@"ET_EXEC"


//--------------------- .note.nv.tkinfo           --------------------------
	.section	.note.nv.tkinfo,"",@"SHT_NOTE"
	.sectionflags	@"SHF_NOTE_NV_TKINFO"
	.tkinfo
        /*0018*/ 	.word	0x00000002
        /*0030*/ 	.string	""
        /*0030*/ 	.string	"ptxas"
        /*0030*/ 	.string	"Cuda compilation tools, release 13.0, V13.0.88"
        /*0030*/ 	.string	"Build cuda_13.0.r13.0/compiler.36424714_0"
        /*0030*/ 	.string	"-arch sm_100a -m 64 "



//--------------------- .note.nv.cuinfo           --------------------------
	.section	.note.nv.cuinfo,"",@"SHT_NOTE"
	.sectionflags	@"SHF_NOTE_NV_CUINFO"
        /*0018*/ 	.short	0x0002
        /*001a*/ 	.short	0x0064
        /*001c*/ 	.short	0x0082
	.zero		2


//--------------------- .nv.info                  --------------------------
	.section	.nv.info,"",@"SHT_CUDA_INFO"
	.align	4


	//----- nvinfo : EIATTR_REGCOUNT
	.align		4
        /*0000*/ 	.byte	0x04, 0x2f
        /*0002*/ 	.short	(.L_19 - .L_18)
	.align		4
.L_18:
        /*0004*/ 	.word	index@(_ZN7cutlass13device_kernelINS_4gemm6kernel13GemmUniversalIN4cute5tupleIJiiiiEEENS1_10collective13CollectiveMmaINS1_35MainloopSm100TmaUmmaWarpSpecializedILi17ELi2ELi4ENS5_IJNS4_1CILi1EEESB_SB_EEEEENS5_IJNSA_ILi64EEENSA_ILi128EEESE_EEEaNS5_IJlSB_lEEEaSH_NS4_8TiledMMAINS4_8MMA_AtomIJNS4_15SM100_MMA_S8_SSIaaiLi64ELi128ELNS4_4UMMA5MajorE0ELSM_0ELNSL_8SaturateE0EEEEEENS4_6LayoutISC_NS5_IJNSA_ILi0EEESR_SR_EEEEENS5_IJNS4_10UnderscoreESU_SU_EEEEENS4_13SM90_TMA_LOADENS4_14ComposedLayoutINS4_7SwizzleILi2ELi4ELi3EEENS4_18smem_ptr_flag_bitsILi8EEENSQ_INS5_IJNSA_ILi8EEESE_EEENS5_IJSE_SB_EEEEEEEvNS4_8identityESX_S17_vS18_EENS_8epilogue10collective18CollectiveEpilogueINS1A_23Sm100TmaWarpSpecializedILi2ELi2ELi32ELb0ELb0EEEJSG_NS5_IJNSQ_ISE_SB_EES1F_EEEaSH_aSH_NS1A_6fusion15FusionCallbacksIS1E_NS1H_17LinearCombinationIaiaiLNS_15FloatRoundStyleE2EEESG_S1G_JEEENS4_5SM1004TMEM4LOAD26SM100_TMEM_LOAD_16dp32b32xESX_S17_NS4_39AutoVectorizingCopyWithAssumedAlignmentILi128EEENS4_14SM90_TMA_STOREES17_S1S_S1S_EEEvvEEEEvNT_6ParamsE)
        /*0008*/ 	.word	0x0000007a


	//----- nvinfo : EIATTR_FRAME_SIZE
	.align		4
.L_19:
        /*000c*/ 	.byte	0x04, 0x11
        /*000e*/ 	.short	(.L_21 - .L_20)
	.align		4
.L_20:
        /*0010*/ 	.word	index@($__internal_2_$__cuda_sm10x_tcgen05_guardrail_trap_unallocated_columns_being_dealloced)
        /*0014*/ 	.word	0x00000000


	//----- nvinfo : EIATTR_FRAME_SIZE
	.align		4
.L_21:
        /*0018*/ 	.byte	0x04, 0x11
        /*001a*/ 	.short	(.L_23 - .L_22)
	.align		4
.L_22:
        /*001c*/ 	.word	index@($__internal_1_$__cuda_sm10x_tcgen05_guardrail_trap_phase_invalid_during_alloc)
        /*0020*/ 	.word	0x00000000


	//----- nvinfo : EIATTR_FRAME_SIZE
	.align		4
.L_23:
        /*0024*/ 	.byte	0x04, 0x11
        /*0026*/ 	.short	(.L_25 - .L_24)
	.align		4
.L_24:
        /*0028*/ 	.word	index@($__internal_0_$__cuda_sm10x_tcgen05_guardrail_trap_col_being_dealloced_not_returned_by_alloc)
        /*002c*/ 	.word	0x00000000


	//----- nvinfo : EIATTR_FRAME_SIZE
	.align		4
.L_25:
        /*0030*/ 	.byte	0x04, 0x11
        /*0032*/ 	.short	(.L_27 - .L_26)
	.align		4
.L_26:
        /*0034*/ 	.word	index@(_ZN7cutlass13device_kernelINS_4gemm6kernel13GemmUniversalIN4cute5tupleIJiiiiEEENS1_10collective13CollectiveMmaINS1_35MainloopSm100TmaUmmaWarpSpecializedILi17ELi2ELi4ENS5_IJNS4_1CILi1EEESB_SB_EEEEENS5_IJNSA_ILi64EEENSA_ILi128EEESE_EEEaNS5_IJlSB_lEEEaSH_NS4_8TiledMMAINS4_8MMA_AtomIJNS4_15SM100_MMA_S8_SSIaaiLi64ELi128ELNS4_4UMMA5MajorE0ELSM_0ELNSL_8SaturateE0EEEEEENS4_6LayoutISC_NS5_IJNSA_ILi0EEESR_SR_EEEEENS5_IJNS4_10UnderscoreESU_SU_EEEEENS4_13SM90_TMA_LOADENS4_14ComposedLayoutINS4_7SwizzleILi2ELi4ELi3EEENS4_18smem_ptr_flag_bitsILi8EEENSQ_INS5_IJNSA_ILi8EEESE_EEENS5_IJSE_SB_EEEEEEEvNS4_8identityESX_S17_vS18_EENS_8epilogue10collective18CollectiveEpilogueINS1A_23Sm100TmaWarpSpecializedILi2ELi2ELi32ELb0ELb0EEEJSG_NS5_IJNSQ_ISE_SB_EES1F_EEEaSH_aSH_NS1A_6fusion15FusionCallbacksIS1E_NS1H_17LinearCombinationIaiaiLNS_15FloatRoundStyleE2EEESG_S1G_JEEENS4_5SM1004TMEM4LOAD26SM100_TMEM_LOAD_16dp32b32xESX_S17_NS4_39AutoVectorizingCopyWithAssumedAlignmentILi128EEENS4_14SM90_TMA_STOREES17_S1S_S1S_EEEvvEEEEvNT_6ParamsE)
        /*0038*/ 	.word	0x00000000


	//----- nvinfo : EIATTR_MIN_STACK_SIZE
	.align		4
.L_27:
        /*003c*/ 	.byte	0x04, 0x12
        /*003e*/ 	.short	(.L_29 - .L_28)
	.align		4
.L_28:
        /*0040*/ 	.word	index@(_ZN7cutlass13device_kernelINS_4gemm6kernel13GemmUniversalIN4cute5tupleIJiiiiEEENS1_10collective13CollectiveMmaINS1_35MainloopSm100TmaUmmaWarpSpecializedILi17ELi2ELi4ENS5_IJNS4_1CILi1EEESB_SB_EEEEENS5_IJNSA_ILi64EEENSA_ILi128EEESE_EEEaNS5_IJlSB_lEEEaSH_NS4_8TiledMMAINS4_8MMA_AtomIJNS4_15SM100_MMA_S8_SSIaaiLi64ELi128ELNS4_4UMMA5MajorE0ELSM_0ELNSL_8SaturateE0EEEEEENS4_6LayoutISC_NS5_IJNSA_ILi0EEESR_SR_EEEEENS5_IJNS4_10UnderscoreESU_SU_EEEEENS4_13SM90_TMA_LOADENS4_14ComposedLayoutINS4_7SwizzleILi2ELi4ELi3EEENS4_18smem_ptr_flag_bitsILi8EEENSQ_INS5_IJNSA_ILi8EEESE_EEENS5_IJSE_SB_EEEEEEEvNS4_8identityESX_S17_vS18_EENS_8epilogue10collective18CollectiveEpilogueINS1A_23Sm100TmaWarpSpecializedILi2ELi2ELi32ELb0ELb0EEEJSG_NS5_IJNSQ_ISE_SB_EES1F_EEEaSH_aSH_NS1A_6fusion15FusionCallbacksIS1E_NS1H_17LinearCombinationIaiaiLNS_15FloatRoundStyleE2EEESG_S1G_JEEENS4_5SM1004TMEM4LOAD26SM100_TMEM_LOAD_16dp32b32xESX_S17_NS4_39AutoVectorizingCopyWithAssumedAlignmentILi128EEENS4_14SM90_TMA_STOREES17_S1S_S1S_EEEvvEEEEvNT_6ParamsE)
        /*0044*/ 	.word	0x00000000
.L_29:


//--------------------- .nv.compat                --------------------------
	.section	.nv.compat,"",@"SHT_CUDA_COMPAT_INFO"
	.align	4
        /*0000*/ 	.byte	0x02, 0x09, 0x01, 0x00, 0x02, 0x02, 0x03, 0x00, 0x02, 0x05, 0x06, 0x00, 0x03, 0x07, 0x01, 0x01
        /*0010*/ 	.byte	0x02, 0x03, 0x01, 0x00, 0x02, 0x06, 0x01, 0x00, 0x04, 0x0b, 0x08, 0x00, 0x01, 0x00, 0x00, 0x00
        /*0020*/ 	.byte	0x00, 0x00, 0x00, 0x00


//--------------------- .nv.info._ZN7cutlass13device_kernelINS_4gemm6kernel13GemmUniversalIN4cute5tupleIJiiiiEEENS1_10collective13CollectiveMmaINS1_35MainloopSm100TmaUmmaWarpSpecializedILi17ELi2ELi4ENS5_IJNS4_1CILi1EEESB_SB_EEEEENS5_IJNSA_ILi64EEENSA_ILi128EEESE_EEEaNS5_IJlSB_lEEEaSH_NS4_8TiledMMAINS4_8MMA_AtomIJNS4_15SM100_MMA_S8_SSIaaiLi64ELi128ELNS4_4UMMA5MajorE0ELSM_0ELNSL_8SaturateE0EEEEEENS4_6LayoutISC_NS5_IJNSA_ILi0EEESR_SR_EEEEENS5_IJNS4_10UnderscoreESU_SU_EEEEENS4_13SM90_TMA_LOADENS4_14ComposedLayoutINS4_7SwizzleILi2ELi4ELi3EEENS4_18smem_ptr_flag_bitsILi8EEENSQ_INS5_IJNSA_ILi8EEESE_EEENS5_IJSE_SB_EEEEEEEvNS4_8identityESX_S17_vS18_EENS_8epilogue10collective18CollectiveEpilogueINS1A_23Sm100TmaWarpSpecializedILi2ELi2ELi32ELb0ELb0EEEJSG_NS5_IJNSQ_ISE_SB_EES1F_EEEaSH_aSH_NS1A_6fusion15FusionCallbacksIS1E_NS1H_17LinearCombinationIaiaiLNS_15FloatRoundStyleE2EEESG_S1G_JEEENS4_5SM1004TMEM4LOAD26SM100_TMEM_LOAD_16dp32b32xESX_S17_NS4_39AutoVectorizingCopyWithAssumedAlignmentILi128EEENS4_14SM90_TMA_STOREES17_S1S_S1S_EEEvvEEEEvNT_6ParamsE --------------------------
	.section	.nv.info._ZN7cutlass13device_kernelINS_4gemm6kernel13GemmUniversalIN4cute5tupleIJiiiiEEENS1_10collective13CollectiveMmaINS1_35MainloopSm100TmaUmmaWarpSpecializedILi17ELi2ELi4ENS5_IJNS4_1CILi1EEESB_SB_EEEEENS5_IJNSA_ILi64EEENSA_ILi128EEESE_EEEaNS5_IJlSB_lEEEaSH_NS4_8TiledMMAINS4_8MMA_AtomIJNS4_15SM100_MMA_S8_SSIaaiLi64ELi128ELNS4_4UMMA5MajorE0ELSM_0ELNSL_8SaturateE0EEEEEENS4_6LayoutISC_NS5_IJNSA_ILi0EEESR_SR_EEEEENS5_IJNS4_10UnderscoreESU_SU_EEEEENS4_13SM90_TMA_LOADENS4_14ComposedLayoutINS4_7SwizzleILi2ELi4ELi3EEENS4_18smem_ptr_flag_bitsILi8EEENSQ_INS5_IJNSA_ILi8EEESE_EEENS5_IJSE_SB_EEEEEEEvNS4_8identityESX_S17_vS18_EENS_8epilogue10collective18CollectiveEpilogueINS1A_23Sm100TmaWarpSpecializedILi2ELi2ELi32ELb0ELb0EEEJSG_NS5_IJNSQ_ISE_SB_EES1F_EEEaSH_aSH_NS1A_6fusion15FusionCallbacksIS1E_NS1H_17LinearCombinationIaiaiLNS_15FloatRoundStyleE2EEESG_S1G_JEEENS4_5SM1004TMEM4LOAD26SM100_TMEM_LOAD_16dp32b32xESX_S17_NS4_39AutoVectorizingCopyWithAssumedAlignmentILi128EEENS4_14SM90_TMA_STOREES17_S1S_S1S_EEEvvEEEEvNT_6ParamsE,"",@"SHT_CUDA_INFO"
	.sectionflags	@""
	.align	4


	//----- nvinfo : EIATTR_CUDA_API_VERSION
	.align		4
        /*0000*/ 	.byte	0x04, 0x37
        /*0002*/ 	.short	(.L_31 - .L_30)
.L_30:
        /*0004*/ 	.word	0x00000082


	//----- nvinfo : EIATTR_KPARAM_INFO
	.align		4
.L_31:
        /*0008*/ 	.byte	0x04, 0x17
        /*000a*/ 	.short	(.L_33 - .L_32)
.L_32:
        /*000c*/ 	.word	0x00000000
        /*0010*/ 	.short	0x0000
        /*0012*/ 	.short	0x0000
        /*0014*/ 	.byte	0x00, 0xf0, 0x01, 0x20


	//----- nvinfo : EIATTR_AT_ENTRY_FRAGMENTS
	.align		4
.L_33:
        /*0018*/ 	.byte	0x04, 0x4f
        /*001a*/ 	.short	(.L_35 - .L_34)


	//   ....[0]....
.L_34:
        /*001c*/ 	.word	0x00000006


	//----- nvinfo : EIATTR_RESERVED_SMEM_USED
	.align		4
.L_35:
        /*0020*/ 	.byte	0x01, 0x41
	.zero		2


	//----- nvinfo : EIATTR_SPARSE_MMA_MASK
	.align		4
        /*0024*/ 	.byte	0x03, 0x50
        /*0026*/ 	.short	0x0000


	//----- nvinfo : EIATTR_TCGEN05_1CTA_USED
	.align		4
        /*0028*/ 	.byte	0x01, 0x51
	.zero		2


	//----- nvinfo : EIATTR_MAXREG_COUNT
	.align		4
        /*002c*/ 	.byte	0x03, 0x1b
        /*002e*/ 	.short	0x00ff


	//----- nvinfo : EIATTR_NUM_BARRIERS
	.align		4
        /*0030*/ 	.byte	0x02, 0x4c
        /*0032*/ 	.byte	0x07
	.zero		1


	//----- nvinfo : EIATTR_EXTERNS
	.align		4
        /*0034*/ 	.byte	0x04, 0x0f
        /*0036*/ 	.short	(.L_37 - .L_36)


	//   ....[0]....
	.align		4
.L_36:
        /*0038*/ 	.word	index@(__assertfail)


	//----- nvinfo : EIATTR_MERCURY_ISA_VERSION
	.align		4
.L_37:
        /*003c*/ 	.byte	0x03, 0x5f
        /*003e*/ 	.short	0x0101


	//----- nvinfo : EIATTR_INT_WARP_WIDE_INSTR_OFFSETS
	.align		4
        /*0040*/ 	.byte	0x04, 0x31
        /*0042*/ 	.short	(.L_39 - .L_38)


	//   ....[0]....
.L_38:
        /*0044*/ 	.word	0x00001f70


	//   ....[1]....
        /*0048*/ 	.word	0x00004090


	//   ....[2]....
        /*004c*/ 	.word	0x000040b0


	//   ....[3]....
        /*0050*/ 	.word	0x000040e0


	//   ....[4]....
        /*0054*/ 	.word	0x00004a10


	//   ....[5]....
        /*0058*/ 	.word	0x00004a80


	//   ....[6]....
        /*005c*/ 	.word	0x00004c60


	//   ....[7]....
        /*0060*/ 	.word	0x00004dc0


	//----- nvinfo : EIATTR_COOP_GROUP_MASK_REGIDS
	.align		4
.L_39:
        /*0064*/ 	.byte	0x04, 0x29
        /*0066*/ 	.short	(.L_41 - .L_40)


	//   ....[0]....
.L_40:
        /*0068*/ 	.word	0xffffffff


	//   ....[1]....
        /*006c*/ 	.word	0xffffffff


	//   ....[2]....
        /*0070*/ 	.word	0xffffffff


	//   ....[3]....
        /*0074*/ 	.word	0xffffffff


	//   ....[4]....
        /*0078*/ 	.word	0xffffffff


	//   ....[5]....
        /*007c*/ 	.word	0xffffffff


	//   ....[6]....
        /*0080*/ 	.word	0xffffffff


	//   ....[7]....
        /*0084*/ 	.word	0xffffffff


	//   ....[8]....
        /*0088*/ 	.word	0xffffffff


	//   ....[9]....
        /*008c*/ 	.word	0xffffffff


	//   ....[10]....
        /*0090*/ 	.word	0xffffffff


	//   ....[11]....
        /*0094*/ 	.word	0xffffffff


	//   ....[12]....
        /*0098*/ 	.word	0xffffffff


	//----- nvinfo : EIATTR_COOP_GROUP_INSTR_OFFSETS
	.align		4
.L_41:
        /*009c*/ 	.byte	0x04, 0x28
        /*009e*/ 	.short	(.L_43 - .L_42)


	//   ....[0]....
.L_42:
        /*00a0*/ 	.word	0x00000090


	//   ....[1]....
        /*00a4*/ 	.word	0x000004d0


	//   ....[2]....
        /*00a8*/ 	.word	0x00000810


	//   ....[3]....
        /*00ac*/ 	.word	0x00000970


	//   ....[4]....
        /*00b0*/ 	.word	0x00000a70


	//   ....[5]....
        /*00b4*/ 	.word	0x00000be0


	//   ....[6]....
        /*00b8*/ 	.word	0x00000d80


	//   ....[7]....
        /*00bc*/ 	.word	0x00001e50


	//   ....[8]....
        /*00c0*/ 	.word	0x00003380


	//   ....[9]....
        /*00c4*/ 	.word	0x00003590


	//   ....[10]....
        /*00c8*/ 	.word	0x000035c0


	//   ....[11]....
        /*00cc*/ 	.word	0x00003f70


	//   ....[12]....
        /*00d0*/ 	.word	0x000041a0


	//----- nvinfo : EIATTR_VRC_CTA_INIT_COUNT
	.align		4
.L_43:
        /*00d4*/ 	.byte	0x02, 0x4a
        /*00d6*/ 	.byte	0x80
	.zero		1


	//----- nvinfo : EIATTR_SYSCALL_OFFSETS
	.align		4
        /*00d8*/ 	.byte	0x04, 0x46
        /*00da*/ 	.short	(.L_45 - .L_44)


	//   ....[0]....
.L_44:
        /*00dc*/ 	.word	0x00005810


	//   ....[1]....
        /*00e0*/ 	.word	0x00005950


	//   ....[2]....
        /*00e4*/ 	.word	0x00006150


	//   ....[3]....
        /*00e8*/ 	.word	0x00006ef0


	//----- nvinfo : EIATTR_MBARRIER_INSTR_OFFSETS
	.align		4
.L_45:
        /*00ec*/ 	.byte	0x04, 0x39
        /*00ee*/ 	.short	(.L_47 - .L_46)


	//   ....[0]....
.L_46:
        /*00f0*/ 	.word	0x000005d0
        /*00f4*/ 	.word	0x000000ff
        /*00f8*/ 	.word	0x00000000
        /*00fc*/ 	.short	0x0100
        /*00fe*/ 	.byte	0x05
	.zero		1


	//   ....[1]....
        /*0100*/ 	.word	0x000005e0
        /*0104*/ 	.word	0x000000ff
        /*0108*/ 	.word	0x00000088
        /*010c*/ 	.short	0x0100
        /*010e*/ 	.byte	0x05
	.zero		1


	//   ....[2]....
        /*0110*/ 	.word	0x000005f0
        /*0114*/ 	.word	0x000000ff
        /*0118*/ 	.word	0x00000008
        /*011c*/ 	.short	0x0100
        /*011e*/ 	.byte	0x05
	.zero		1


	//   ....[3]....
        /*0120*/ 	.word	0x00000600
        /*0124*/ 	.word	0x000000ff
        /*0128*/ 	.word	0x00000090
        /*012c*/ 	.short	0x0100
        /*012e*/ 	.byte	0x05
	.zero		1


	//   ....[4]....
        /*0130*/ 	.word	0x00000610
        /*0134*/ 	.word	0x000000ff
        /*0138*/ 	.word	0x00000010
        /*013c*/ 	.short	0x0100
        /*013e*/ 	.byte	0x05
	.zero		1


	//   ....[5]....
        /*0140*/ 	.word	0x00000620
        /*0144*/ 	.word	0x000000ff
        /*0148*/ 	.word	0x00000098
        /*014c*/ 	.short	0x0100
        /*014e*/ 	.byte	0x05
	.zero		1


	//   ....[6]....
        /*0150*/ 	.word	0x00000630
        /*0154*/ 	.word	0x000000ff
        /*0158*/ 	.word	0x00000018
        /*015c*/ 	.short	0x0100
        /*015e*/ 	.byte	0x05
	.zero		1


	//   ....[7]....
        /*0160*/ 	.word	0x00000640
        /*0164*/ 	.word	0x000000ff
        /*0168*/ 	.word	0x000000a0
        /*016c*/ 	.short	0x0100
        /*016e*/ 	.byte	0x05
	.zero		1


	//   ....[8]....
        /*0170*/ 	.word	0x00000650
        /*0174*/ 	.word	0x000000ff
        /*0178*/ 	.word	0x00000020
        /*017c*/ 	.short	0x0100
        /*017e*/ 	.byte	0x05
	.zero		1


	//   ....[9]....
        /*0180*/ 	.word	0x00000660
        /*0184*/ 	.word	0x000000ff
        /*0188*/ 	.word	0x000000a8
        /*018c*/ 	.short	0x0100
        /*018e*/ 	.byte	0x05
	.zero		1


	//   ....[10]....
        /*0190*/ 	.word	0x00000670
        /*0194*/ 	.word	0x000000ff
        /*0198*/ 	.word	0x00000028
        /*019c*/ 	.short	0x0100
        /*019e*/ 	.byte	0x05
	.zero		1


	//   ....[11]....
        /*01a0*/ 	.word	0x00000680
        /*01a4*/ 	.word	0x000000ff
        /*01a8*/ 	.word	0x000000b0
        /*01ac*/ 	.short	0x0100
        /*01ae*/ 	.byte	0x05
	.zero		1


	//   ....[12]....
        /*01b0*/ 	.word	0x00000690
        /*01b4*/ 	.word	0x000000ff
        /*01b8*/ 	.word	0x00000030
        /*01bc*/ 	.short	0x0100
        /*01be*/ 	.byte	0x05
	.zero		1


	//   ....[13]....
        /*01c0*/ 	.word	0x000006a0
        /*01c4*/ 	.word	0x000000ff
        /*01c8*/ 	.word	0x000000b8
        /*01cc*/ 	.short	0x0100
        /*01ce*/ 	.byte	0x05
	.zero		1


	//   ....[14]....
        /*01d0*/ 	.word	0x000006b0
        /*01d4*/ 	.word	0x000000ff
        /*01d8*/ 	.word	0x00000038
        /*01dc*/ 	.short	0x0100
        /*01de*/ 	.byte	0x05
	.zero		1


	//   ....[15]....
        /*01e0*/ 	.word	0x000006c0
        /*01e4*/ 	.word	0x000000ff
        /*01e8*/ 	.word	0x000000c0
        /*01ec*/ 	.short	0x0100
        /*01ee*/ 	.byte	0x05
	.zero		1


	//   ....[16]....
        /*01f0*/ 	.word	0x000006d0
        /*01f4*/ 	.word	0x000000ff
        /*01f8*/ 	.word	0x00000040
        /*01fc*/ 	.short	0x0100
        /*01fe*/ 	.byte	0x05
	.zero		1


	//   ....[17]....
        /*0200*/ 	.word	0x000006e0
        /*0204*/ 	.word	0x000000ff
        /*0208*/ 	.word	0x000000c8
        /*020c*/ 	.short	0x0100
        /*020e*/ 	.byte	0x05
	.zero		1


	//   ....[18]....
        /*0210*/ 	.word	0x000006f0
        /*0214*/ 	.word	0x000000ff
        /*0218*/ 	.word	0x00000048
        /*021c*/ 	.short	0x0100
        /*021e*/ 	.byte	0x05
	.zero		1


	//   ....[19]....
        /*0220*/ 	.word	0x00000700
        /*0224*/ 	.word	0x000000ff
        /*0228*/ 	.word	0x000000d0
        /*022c*/ 	.short	0x0100
        /*022e*/ 	.byte	0x05
	.zero		1


	//   ....[20]....
        /*0230*/ 	.word	0x00000710
        /*0234*/ 	.word	0x000000ff
        /*0238*/ 	.word	0x00000050
        /*023c*/ 	.short	0x0100
        /*023e*/ 	.byte	0x05
	.zero		1


	//   ....[21]....
        /*0240*/ 	.word	0x00000720
        /*0244*/ 	.word	0x000000ff
        /*0248*/ 	.word	0x000000d8
        /*024c*/ 	.short	0x0100
        /*024e*/ 	.byte	0x05
	.zero		1


	//   ....[22]....
        /*0250*/ 	.word	0x00000730
        /*0254*/ 	.word	0x000000ff
        /*0258*/ 	.word	0x00000058
        /*025c*/ 	.short	0x0100
        /*025e*/ 	.byte	0x05
	.zero		1


	//   ....[23]....
        /*0260*/ 	.word	0x00000740
        /*0264*/ 	.word	0x000000ff
        /*0268*/ 	.word	0x000000e0
        /*026c*/ 	.short	0x0100
        /*026e*/ 	.byte	0x05
	.zero		1


	//   ....[24]....
        /*0270*/ 	.word	0x00000750
        /*0274*/ 	.word	0x000000ff
        /*0278*/ 	.word	0x00000060
        /*027c*/ 	.short	0x0100
        /*027e*/ 	.byte	0x05
	.zero		1


	//   ....[25]....
        /*0280*/ 	.word	0x00000760
        /*0284*/ 	.word	0x000000ff
        /*0288*/ 	.word	0x000000e8
        /*028c*/ 	.short	0x0100
        /*028e*/ 	.byte	0x05
	.zero		1


	//   ....[26]....
        /*0290*/ 	.word	0x00000770
        /*0294*/ 	.word	0x000000ff
        /*0298*/ 	.word	0x00000068
        /*029c*/ 	.short	0x0100
        /*029e*/ 	.byte	0x05
	.zero		1


	//   ....[27]....
        /*02a0*/ 	.word	0x00000780
        /*02a4*/ 	.word	0x000000ff
        /*02a8*/ 	.word	0x000000f0
        /*02ac*/ 	.short	0x0100
        /*02ae*/ 	.byte	0x05
	.zero		1


	//   ....[28]....
        /*02b0*/ 	.word	0x00000790
        /*02b4*/ 	.word	0x000000ff
        /*02b8*/ 	.word	0x00000070
        /*02bc*/ 	.short	0x0100
        /*02be*/ 	.byte	0x05
	.zero		1


	//   ....[29]....
        /*02c0*/ 	.word	0x000007a0
        /*02c4*/ 	.word	0x000000ff
        /*02c8*/ 	.word	0x000000f8
        /*02cc*/ 	.short	0x0100
        /*02ce*/ 	.byte	0x05
	.zero		1


	//   ....[30]....
        /*02d0*/ 	.word	0x000007b0
        /*02d4*/ 	.word	0x000000ff
        /*02d8*/ 	.word	0x00000078
        /*02dc*/ 	.short	0x0100
        /*02de*/ 	.byte	0x05
	.zero		1


	//   ....[31]....
        /*02e0*/ 	.word	0x000007c0
        /*02e4*/ 	.word	0x000000ff
        /*02e8*/ 	.word	0x00000100
        /*02ec*/ 	.short	0x0100
        /*02ee*/ 	.byte	0x05
	.zero		1


	//   ....[32]....
        /*02f0*/ 	.word	0x000007d0
        /*02f4*/ 	.word	0x000000ff
        /*02f8*/ 	.word	0x00000080
        /*02fc*/ 	.short	0x0100
        /*02fe*/ 	.byte	0x05
	.zero		1


	//   ....[33]....
        /*0300*/ 	.word	0x000007e0
        /*0304*/ 	.word	0x000000ff
        /*0308*/ 	.word	0x00000108
        /*030c*/ 	.short	0x0100
        /*030e*/ 	.byte	0x05
	.zero		1


	//   ....[34]....
        /*0310*/ 	.word	0x00000920
        /*0314*/ 	.word	0x000000ff
        /*0318*/ 	.word	0x00000110
        /*031c*/ 	.short	0x0100
        /*031e*/ 	.byte	0x07
	.zero		1


	//   ....[35]....
        /*0320*/ 	.word	0x00000930
        /*0324*/ 	.word	0x000000ff
        /*0328*/ 	.word	0x00000120
        /*032c*/ 	.short	0x0100
        /*032e*/ 	.byte	0x07
	.zero		1


	//   ....[36]....
        /*0330*/ 	.word	0x00000940
        /*0334*/ 	.word	0x000000ff
        /*0338*/ 	.word	0x00000118
        /*033c*/ 	.short	0x0100
        /*033e*/ 	.byte	0x07
	.zero		1


	//   ....[37]....
        /*0340*/ 	.word	0x00000950
        /*0344*/ 	.word	0x000000ff
        /*0348*/ 	.word	0x00000128
        /*034c*/ 	.short	0x0100
        /*034e*/ 	.byte	0x07
	.zero		1


	//   ....[38]....
        /*0350*/ 	.word	0x00000a40
        /*0354*/ 	.word	0x000000ff
        /*0358*/ 	.word	0x00000130
        /*035c*/ 	.short	0x0100
        /*035e*/ 	.byte	0x05
	.zero		1


	//   ....[39]....
        /*0360*/ 	.word	0x00000a50
        /*0364*/ 	.word	0x000000ff
        /*0368*/ 	.word	0x00000138
        /*036c*/ 	.short	0x0100
        /*036e*/ 	.byte	0x05
	.zero		1


	//   ....[40]....
        /*0370*/ 	.word	0x00000b90
        /*0374*/ 	.word	0x000000ff
        /*0378*/ 	.word	0x00000140
        /*037c*/ 	.short	0x0100
        /*037e*/ 	.byte	0x05
	.zero		1


	//   ....[41]....
        /*0380*/ 	.word	0x00000ba0
        /*0384*/ 	.word	0x000000ff
        /*0388*/ 	.word	0x00000150
        /*038c*/ 	.short	0x0100
        /*038e*/ 	.byte	0x05
	.zero		1


	//   ....[42]....
        /*0390*/ 	.word	0x00000bb0
        /*0394*/ 	.word	0x000000ff
        /*0398*/ 	.word	0x00000148
        /*039c*/ 	.short	0x0100
        /*039e*/ 	.byte	0x05
	.zero		1


	//   ....[43]....
        /*03a0*/ 	.word	0x00000bc0
        /*03a4*/ 	.word	0x000000ff
        /*03a8*/ 	.word	0x00000158
        /*03ac*/ 	.short	0x0100
        /*03ae*/ 	.byte	0x05
	.zero		1


	//   ....[44]....
        /*03b0*/ 	.word	0x00000cf0
        /*03b4*/ 	.word	0x000000ff
        /*03b8*/ 	.word	0x00000160
        /*03bc*/ 	.short	0x0100
        /*03be*/ 	.byte	0x07
	.zero		1


	//   ....[45]....
        /*03c0*/ 	.word	0x00000d00
        /*03c4*/ 	.word	0x000000ff
        /*03c8*/ 	.word	0x00000180
        /*03cc*/ 	.short	0x0100
        /*03ce*/ 	.byte	0x07
	.zero		1


	//   ....[46]....
        /*03d0*/ 	.word	0x00000d10
        /*03d4*/ 	.word	0x000000ff
        /*03d8*/ 	.word	0x00000168
        /*03dc*/ 	.short	0x0100
        /*03de*/ 	.byte	0x07
	.zero		1


	//   ....[47]....
        /*03e0*/ 	.word	0x00000d20
        /*03e4*/ 	.word	0x000000ff
        /*03e8*/ 	.word	0x00000188
        /*03ec*/ 	.short	0x0100
        /*03ee*/ 	.byte	0x07
	.zero		1


	//   ....[48]....
        /*03f0*/ 	.word	0x00000d30
        /*03f4*/ 	.word	0x000000ff
        /*03f8*/ 	.word	0x00000170
        /*03fc*/ 	.short	0x0100
        /*03fe*/ 	.byte	0x07
	.zero		1


	//   ....[49]....
        /*0400*/ 	.word	0x00000d40
        /*0404*/ 	.word	0x000000ff
        /*0408*/ 	.word	0x00000190
        /*040c*/ 	.short	0x0100
        /*040e*/ 	.byte	0x07
	.zero		1


	//   ....[50]....
        /*0410*/ 	.word	0x00000d50
        /*0414*/ 	.word	0x000000ff
        /*0418*/ 	.word	0x00000178
        /*041c*/ 	.short	0x0100
        /*041e*/ 	.byte	0x07
	.zero		1


	//   ....[51]....
        /*0420*/ 	.word	0x00000d60
        /*0424*/ 	.word	0x000000ff
        /*0428*/ 	.word	0x00000198
        /*042c*/ 	.short	0x0100
        /*042e*/ 	.byte	0x07
	.zero		1


	//   ....[52]....
        /*0430*/ 	.word	0x00000e50
        /*0434*/ 	.word	0x000000ff
        /*0438*/ 	.word	0x000001a0
        /*043c*/ 	.short	0x0100
        /*043e*/ 	.byte	0x05
	.zero		1


	//   ....[53]....
        /*0440*/ 	.word	0x00000e60
        /*0444*/ 	.word	0x000000ff
        /*0448*/ 	.word	0x000001b0
        /*044c*/ 	.short	0x0100
        /*044e*/ 	.byte	0x05
	.zero		1


	//   ....[54]....
        /*0450*/ 	.word	0x00000e70
        /*0454*/ 	.word	0x000000ff
        /*0458*/ 	.word	0x000001a8
        /*045c*/ 	.short	0x0100
        /*045e*/ 	.byte	0x05
	.zero		1


	//   ....[55]....
        /*0460*/ 	.word	0x00000e80
        /*0464*/ 	.word	0x000000ff
        /*0468*/ 	.word	0x000001b8
        /*046c*/ 	.short	0x0100
        /*046e*/ 	.byte	0x05
	.zero		1


	//   ....[56]....
        /*0470*/ 	.word	0x00001750
        /*0474*/ 	.word	0x00000003
        /*0478*/ 	.word	0x000001b0
        /*047c*/ 	.short	0x010a
        /*047e*/ 	.byte	0xff
	.zero		1


	//   ....[57]....
        /*0480*/ 	.word	0x00001780
        /*0484*/ 	.word	0x00000003
        /*0488*/ 	.word	0x000001a0
        /*048c*/ 	.short	0x0101
        /*048e*/ 	.byte	0xff
	.zero		1


	//   ....[58]....
        /*0490*/ 	.word	0x00001850
        /*0494*/ 	.word	0x000000ff
        /*0498*/ 	.word	0x00000088
        /*049c*/ 	.short	0x010a
        /*049e*/ 	.byte	0x08
	.zero		1


	//   ....[59]....
        /*04a0*/ 	.word	0x000018f0
        /*04a4*/ 	.word	0x000000ff
        /*04a8*/ 	.word	0x00000088
        /*04ac*/ 	.short	0x010a
        /*04ae*/ 	.byte	0x21
	.zero		1


	//   ....[60]....
        /*04b0*/ 	.word	0x00001a40
        /*04b4*/ 	.word	0x000000ff
        /*04b8*/ 	.word	0x00000088
        /*04bc*/ 	.short	0x010a
        /*04be*/ 	.byte	0x08
	.zero		1


	//   ....[61]....
        /*04c0*/ 	.word	0x00001b50
        /*04c4*/ 	.word	0x000000ff
        /*04c8*/ 	.word	0x00000138
        /*04cc*/ 	.short	0x0101
        /*04ce*/ 	.byte	0x04
	.zero		1


	//   ....[62]....
        /*04d0*/ 	.word	0x00001b70
        /*04d4*/ 	.word	0x000000ff
        /*04d8*/ 	.word	0x00000088
        /*04dc*/ 	.short	0x010a
        /*04de*/ 	.byte	0x08
	.zero		1


	//   ....[63]....
        /*04e0*/ 	.word	0x00001bf0
        /*04e4*/ 	.word	0x000000ff
        /*04e8*/ 	.word	0x00000088
        /*04ec*/ 	.short	0x010a
        /*04ee*/ 	.byte	0x11
	.zero		1


	//   ....[64]....
        /*04f0*/ 	.word	0x00001d40
        /*04f4*/ 	.word	0x000000ff
        /*04f8*/ 	.word	0x00000088
        /*04fc*/ 	.short	0x010a
        /*04fe*/ 	.byte	0x08
	.zero		1


	//   ....[65]....
        /*0500*/ 	.word	0x00001e80
        /*0504*/ 	.word	0x00000002
        /*0508*/ 	.word	0x00000140
        /*050c*/ 	.short	0x010a
        /*050e*/ 	.byte	0xff
	.zero		1


	//   ....[66]....
        /*0510*/ 	.word	0x00001f40
        /*0514*/ 	.word	0x00000002
        /*0518*/ 	.word	0x00000000
        /*051c*/ 	.short	0x0101
        /*051e*/ 	.byte	0xff
	.zero		1


	//   ....[67]....
        /*0520*/ 	.word	0x000024a0
        /*0524*/ 	.word	0x000000ff
        /*0528*/ 	.word	0x00000000
        /*052c*/ 	.short	0x010a
        /*052e*/ 	.byte	0x05
	.zero		1


	//   ....[68]....
        /*0530*/ 	.word	0x00002530
        /*0534*/ 	.word	0x000000ff
        /*0538*/ 	.word	0x00000000
        /*053c*/ 	.short	0x010a
        /*053e*/ 	.byte	0x05
	.zero		1


	//   ....[69]....
        /*0540*/ 	.word	0x000025c0
        /*0544*/ 	.word	0x000000ff
        /*0548*/ 	.word	0x00000000
        /*054c*/ 	.short	0x010a
        /*054e*/ 	.byte	0x05
	.zero		1


	//   ....[70]....
        /*0550*/ 	.word	0x00002650
        /*0554*/ 	.word	0x000000ff
        /*0558*/ 	.word	0x00000000
        /*055c*/ 	.short	0x010a
        /*055e*/ 	.byte	0x05
	.zero		1


	//   ....[71]....
        /*0560*/ 	.word	0x000026e0
        /*0564*/ 	.word	0x000000ff
        /*0568*/ 	.word	0x00000000
        /*056c*/ 	.short	0x010a
        /*056e*/ 	.byte	0x05
	.zero		1


	//   ....[72]....
        /*0570*/ 	.word	0x00002770
        /*0574*/ 	.word	0x000000ff
        /*0578*/ 	.word	0x00000000
        /*057c*/ 	.short	0x010a
        /*057e*/ 	.byte	0x05
	.zero		1


	//   ....[73]....
        /*0580*/ 	.word	0x00002800
        /*0584*/ 	.word	0x000000ff
        /*0588*/ 	.word	0x00000000
        /*058c*/ 	.short	0x010a
        /*058e*/ 	.byte	0x05
	.zero		1


	//   ....[74]....
        /*0590*/ 	.word	0x00002890
        /*0594*/ 	.word	0x000000ff
        /*0598*/ 	.word	0x00000000
        /*059c*/ 	.short	0x010a
        /*059e*/ 	.byte	0x05
	.zero		1


	//   ....[75]....
        /*05a0*/ 	.word	0x00002920
        /*05a4*/ 	.word	0x000000ff
        /*05a8*/ 	.word	0x00000000
        /*05ac*/ 	.short	0x010a
        /*05ae*/ 	.byte	0x05
	.zero		1


	//   ....[76]....
        /*05b0*/ 	.word	0x000029b0
        /*05b4*/ 	.word	0x000000ff
        /*05b8*/ 	.word	0x00000000
        /*05bc*/ 	.short	0x010a
        /*05be*/ 	.byte	0x05
	.zero		1


	//   ....[77]....
        /*05c0*/ 	.word	0x00002a40
        /*05c4*/ 	.word	0x000000ff
        /*05c8*/ 	.word	0x00000000
        /*05cc*/ 	.short	0x010a
        /*05ce*/ 	.byte	0x05
	.zero		1


	//   ....[78]....
        /*05d0*/ 	.word	0x00002ad0
        /*05d4*/ 	.word	0x000000ff
        /*05d8*/ 	.word	0x00000000
        /*05dc*/ 	.short	0x010a
        /*05de*/ 	.byte	0x05
	.zero		1


	//   ....[79]....
        /*05e0*/ 	.word	0x00002b60
        /*05e4*/ 	.word	0x000000ff
        /*05e8*/ 	.word	0x00000000
        /*05ec*/ 	.short	0x010a
        /*05ee*/ 	.byte	0x05
	.zero		1


	//   ....[80]....
        /*05f0*/ 	.word	0x00002bf0
        /*05f4*/ 	.word	0x000000ff
        /*05f8*/ 	.word	0x00000000
        /*05fc*/ 	.short	0x010a
        /*05fe*/ 	.byte	0x05
	.zero		1


	//   ....[81]....
        /*0600*/ 	.word	0x00002c80
        /*0604*/ 	.word	0x000000ff
        /*0608*/ 	.word	0x00000000
        /*060c*/ 	.short	0x010a
        /*060e*/ 	.byte	0x05
	.zero		1


	//   ....[82]....
        /*0610*/ 	.word	0x00002d10
        /*0614*/ 	.word	0x000000ff
        /*0618*/ 	.word	0x00000000
        /*061c*/ 	.short	0x010a
        /*061e*/ 	.byte	0x05
	.zero		1


	//   ....[83]....
        /*0620*/ 	.word	0x00002db0
        /*0624*/ 	.word	0x00000000
        /*0628*/ 	.word	0x00000000
        /*062c*/ 	.short	0x010a
        /*062e*/ 	.byte	0xff
	.zero		1


	//   ....[84]....
        /*0630*/ 	.word	0x00002ed0
        /*0634*/ 	.word	0x00000000
        /*0638*/ 	.word	0x000001a0
        /*063c*/ 	.short	0x010a
        /*063e*/ 	.byte	0xff
	.zero		1


	//   ....[85]....
        /*0640*/ 	.word	0x00002f30
        /*0644*/ 	.word	0x00000004
        /*0648*/ 	.word	0x00000000
        /*064c*/ 	.short	0x0101
        /*064e*/ 	.byte	0xff
	.zero		1


	//   ....[86]....
        /*0650*/ 	.word	0x00002f50
        /*0654*/ 	.word	0x000000ff
        /*0658*/ 	.word	0x00000150
        /*065c*/ 	.short	0x010a
        /*065e*/ 	.byte	0x05
	.zero		1


	//   ....[87]....
        /*0660*/ 	.word	0x00003070
        /*0664*/ 	.word	0x00000000
        /*0668*/ 	.word	0x00000140
        /*066c*/ 	.short	0x010a
        /*066e*/ 	.byte	0xff
	.zero		1


	//   ....[88]....
        /*0670*/ 	.word	0x00003180
        /*0674*/ 	.word	0x00000000
        /*0678*/ 	.word	0x00000000
        /*067c*/ 	.short	0x0101
        /*067e*/ 	.byte	0xff
	.zero		1


	//   ....[89]....
        /*0680*/ 	.word	0x00003210
        /*0684*/ 	.word	0x000000ff
        /*0688*/ 	.word	0x00000150
        /*068c*/ 	.short	0x0106
        /*068e*/ 	.byte	0x05
	.zero		1


	//   ....[90]....
        /*0690*/ 	.word	0x00003230
        /*0694*/ 	.word	0x000000ff
        /*0698*/ 	.word	0x00000150
        /*069c*/ 	.short	0x010a
        /*069e*/ 	.byte	0x05
	.zero		1


	//   ....[91]....
        /*06a0*/ 	.word	0x000032c0
        /*06a4*/ 	.word	0x000000ff
        /*06a8*/ 	.word	0x00000150
        /*06ac*/ 	.short	0x0106
        /*06ae*/ 	.byte	0x04
	.zero		1


	//   ....[92]....
        /*06b0*/ 	.word	0x00003300
        /*06b4*/ 	.word	0x00000000
        /*06b8*/ 	.word	0x00000150
        /*06bc*/ 	.short	0x010a
        /*06be*/ 	.byte	0xff
	.zero		1


	//   ....[93]....
        /*06c0*/ 	.word	0x00003800
        /*06c4*/ 	.word	0x00000000
        /*06c8*/ 	.word	0x00000140
        /*06cc*/ 	.short	0x010a
        /*06ce*/ 	.byte	0xff
	.zero		1


	//   ....[94]....
        /*06d0*/ 	.word	0x00003900
        /*06d4*/ 	.word	0x00000003
        /*06d8*/ 	.word	0x00000000
        /*06dc*/ 	.short	0x0101
        /*06de*/ 	.byte	0xff
	.zero		1


	//   ....[95]....
        /*06e0*/ 	.word	0x00003910
        /*06e4*/ 	.word	0x000000ff
        /*06e8*/ 	.word	0x00000000
        /*06ec*/ 	.short	0x010a
        /*06ee*/ 	.byte	0x04
	.zero		1


	//   ....[96]....
        /*06f0*/ 	.word	0x00003990
        /*06f4*/ 	.word	0x000000ff
        /*06f8*/ 	.word	0x00000180
        /*06fc*/ 	.short	0x010a
        /*06fe*/ 	.byte	0x08
	.zero		1


	//   ....[97]....
        /*0700*/ 	.word	0x00003a70
        /*0704*/ 	.word	0x000000ff
        /*0708*/ 	.word	0x00000000
        /*070c*/ 	.short	0x010a
        /*070e*/ 	.byte	0x07
	.zero		1


	//   ....[98]....
        /*0710*/ 	.word	0x00003bb0
        /*0714*/ 	.word	0x000000ff
        /*0718*/ 	.word	0x00000000
        /*071c*/ 	.short	0x010a
        /*071e*/ 	.byte	0x04
	.zero		1


	//   ....[99]....
        /*0720*/ 	.word	0x00003da0
        /*0724*/ 	.word	0x000000ff
        /*0728*/ 	.word	0x00000000
        /*072c*/ 	.short	0x010a
        /*072e*/ 	.byte	0x05
	.zero		1


	//   ....[100]....
        /*0730*/ 	.word	0x00003e30
        /*0734*/ 	.word	0x000000ff
        /*0738*/ 	.word	0x00000000
        /*073c*/ 	.short	0x010a
        /*073e*/ 	.byte	0x05
	.zero		1


	//   ....[101]....
        /*0740*/ 	.word	0x00003ec0
        /*0744*/ 	.word	0x000000ff
        /*0748*/ 	.word	0x00000000
        /*074c*/ 	.short	0x010a
        /*074e*/ 	.byte	0x05
	.zero		1


	//   ....[102]....
        /*0750*/ 	.word	0x00003f50
        /*0754*/ 	.word	0x000000ff
        /*0758*/ 	.word	0x00000000
        /*075c*/ 	.short	0x010a
        /*075e*/ 	.byte	0x07
	.zero		1


	//   ....[103]....
        /*0760*/ 	.word	0x000043b0
        /*0764*/ 	.word	0x00000000
        /*0768*/ 	.word	0x00000140
        /*076c*/ 	.short	0x010a
        /*076e*/ 	.byte	0xff
	.zero		1


	//   ....[104]....
        /*0770*/ 	.word	0x00004470
        /*0774*/ 	.word	0x00000000
        /*0778*/ 	.word	0x00000000
        /*077c*/ 	.short	0x0101
        /*077e*/ 	.byte	0xff
	.zero		1


	//   ....[105]....
        /*0780*/ 	.word	0x00004790
        /*0784*/ 	.word	0x000000ff
        /*0788*/ 	.word	0x00000138
        /*078c*/ 	.short	0x010a
        /*078e*/ 	.byte	0x07
	.zero		1


	//   ....[106]....
        /*0790*/ 	.word	0x00004980
        /*0794*/ 	.word	0x000000ff
        /*0798*/ 	.word	0x00000120
        /*079c*/ 	.short	0x010a
        /*079e*/ 	.byte	0x07
	.zero		1


	//   ....[107]....
        /*07a0*/ 	.word	0x00004b50
        /*07a4*/ 	.word	0x000000ff
        /*07a8*/ 	.word	0x00000110
        /*07ac*/ 	.short	0x010b
        /*07ae*/ 	.byte	0x07
	.zero		1


	//   ....[108]....
        /*07b0*/ 	.word	0x00004bc0
        /*07b4*/ 	.word	0x000000ff
        /*07b8*/ 	.word	0x00000000
        /*07bc*/ 	.short	0x0101
        /*07be*/ 	.byte	0x08
	.zero		1


	//   ....[109]....
        /*07c0*/ 	.word	0x00004bf0
        /*07c4*/ 	.word	0x000000ff
        /*07c8*/ 	.word	0x00000128
        /*07cc*/ 	.short	0x010a
        /*07ce*/ 	.byte	0x07
	.zero		1


	//   ....[110]....
        /*07d0*/ 	.word	0x00004e00
        /*07d4*/ 	.word	0x000000ff
        /*07d8*/ 	.word	0x00000118
        /*07dc*/ 	.short	0x010b
        /*07de*/ 	.byte	0x07
	.zero		1


	//   ....[111]....
        /*07e0*/ 	.word	0x00004e20
        /*07e4*/ 	.word	0x000000ff
        /*07e8*/ 	.word	0x00000000
        /*07ec*/ 	.short	0x0101
        /*07ee*/ 	.byte	0x0d
	.zero		1


	//   ....[112]....
        /*07f0*/ 	.word	0x00004e50
        /*07f4*/ 	.word	0x000000ff
        /*07f8*/ 	.word	0x00000120
        /*07fc*/ 	.short	0x010a
        /*07fe*/ 	.byte	0x07
	.zero		1


	//   ....[113]....
        /*0800*/ 	.word	0x00004e90
        /*0804*/ 	.word	0x00000000
        /*0808*/ 	.word	0x00000128
        /*080c*/ 	.short	0x010a
        /*080e*/ 	.byte	0xff
	.zero		1


	//   ....[114]....
        /*0810*/ 	.word	0x000051e0
        /*0814*/ 	.word	0x00000000
        /*0818*/ 	.word	0x00000140
        /*081c*/ 	.short	0x010a
        /*081e*/ 	.byte	0xff
	.zero		1


	//   ....[115]....
        /*0820*/ 	.word	0x000052f0
        /*0824*/ 	.word	0x00000000
        /*0828*/ 	.word	0x00000000
        /*082c*/ 	.short	0x0101
        /*082e*/ 	.byte	0xff
	.zero		1


	//   ....[116]....
        /*0830*/ 	.word	0x00005d40
        /*0834*/ 	.word	0x00000000
        /*0838*/ 	.word	0x00000110
        /*083c*/ 	.short	0x010a
        /*083e*/ 	.byte	0xff
	.zero		1


	//   ....[117]....
        /*0840*/ 	.word	0x00005db0
        /*0844*/ 	.word	0x0000006c
        /*0848*/ 	.word	0x00000160
        /*084c*/ 	.short	0x010a
        /*084e*/ 	.byte	0xff
	.zero		1


	//   ....[118]....
        /*0850*/ 	.word	0x00005e90
        /*0854*/ 	.word	0x00000000
        /*0858*/ 	.word	0x00000110
        /*085c*/ 	.short	0x010a
        /*085e*/ 	.byte	0xff
	.zero		1


	//   ....[119]....
        /*0860*/ 	.word	0x00005fb0
        /*0864*/ 	.word	0x00000000
        /*0868*/ 	.word	0x00000000
        /*086c*/ 	.short	0x0101
        /*086e*/ 	.byte	0xff
	.zero		1


	//   ....[120]....
        /*0870*/ 	.word	0x00006030
        /*0874*/ 	.word	0x0000006c
        /*0878*/ 	.word	0x00000160
        /*087c*/ 	.short	0x010a
        /*087e*/ 	.byte	0xff
	.zero		1


	//   ....[121]....
        /*0880*/ 	.word	0x00006ba0
        /*0884*/ 	.word	0x0000004b
        /*0888*/ 	.word	0x00000110
        /*088c*/ 	.short	0x010a
        /*088e*/ 	.byte	0xff
	.zero		1


	//   ....[122]....
        /*0890*/ 	.word	0x00006c50
        /*0894*/ 	.word	0x0000004b
        /*0898*/ 	.word	0x00000110
        /*089c*/ 	.short	0x010a
        /*089e*/ 	.byte	0xff
	.zero		1


	//   ....[123]....
        /*08a0*/ 	.word	0x00006d70
        /*08a4*/ 	.word	0x00000000
        /*08a8*/ 	.word	0x00000000
        /*08ac*/ 	.short	0x0101
        /*08ae*/ 	.byte	0xff
	.zero		1


	//   ....[124]....
        /*08b0*/ 	.word	0x00007120
        /*08b4*/ 	.word	0x000000ff
        /*08b8*/ 	.word	0x00000000
        /*08bc*/ 	.short	0x0101
        /*08be*/ 	.byte	0x05
	.zero		1


	//   ....[125]....
        /*08c0*/ 	.word	0x00007a60
        /*08c4*/ 	.word	0x00000003
        /*08c8*/ 	.word	0x000001b0
        /*08cc*/ 	.short	0x010a
        /*08ce*/ 	.byte	0xff
	.zero		1


	//   ....[126]....
        /*08d0*/ 	.word	0x00007ac0
        /*08d4*/ 	.word	0x00000002
        /*08d8*/ 	.word	0x00000088
        /*08dc*/ 	.short	0x010a
        /*08de*/ 	.byte	0xff
	.zero		1


	//   ....[127]....
        /*08e0*/ 	.word	0x00007b20
        /*08e4*/ 	.word	0x00000002
        /*08e8*/ 	.word	0x00000088
        /*08ec*/ 	.short	0x010a
        /*08ee*/ 	.byte	0xff
	.zero		1


	//   ....[128]....
        /*08f0*/ 	.word	0x00007b70
        /*08f4*/ 	.word	0x00000002
        /*08f8*/ 	.word	0x00000140
        /*08fc*/ 	.short	0x010a
        /*08fe*/ 	.byte	0xff
	.zero		1


	//   ....[129]....
        /*0900*/ 	.word	0x00007bd0
        /*0904*/ 	.word	0x00000000
        /*0908*/ 	.word	0x00000000
        /*090c*/ 	.short	0x010a
        /*090e*/ 	.byte	0xff
	.zero		1


	//   ....[130]....
        /*0910*/ 	.word	0x00007c30
        /*0914*/ 	.word	0x00000000
        /*0918*/ 	.word	0x00000000
        /*091c*/ 	.short	0x010a
        /*091e*/ 	.byte	0xff
	.zero		1


	//   ....[131]....
        /*0920*/ 	.word	0x00007c90
        /*0924*/ 	.word	0x00000000
        /*0928*/ 	.word	0x00000000
        /*092c*/ 	.short	0x010a
        /*092e*/ 	.byte	0xff
	.zero		1


	//   ....[132]....
        /*0930*/ 	.word	0x00007cf0
        /*0934*/ 	.word	0x00000000
        /*0938*/ 	.word	0x00000000
        /*093c*/ 	.short	0x010a
        /*093e*/ 	.byte	0xff
	.zero		1


	//   ....[133]....
        /*0940*/ 	.word	0x00007d50
        /*0944*/ 	.word	0x00000000
        /*0948*/ 	.word	0x00000000
        /*094c*/ 	.short	0x010a
        /*094e*/ 	.byte	0xff
	.zero		1


	//   ....[134]....
        /*0950*/ 	.word	0x00007db0
        /*0954*/ 	.word	0x00000000
        /*0958*/ 	.word	0x00000000
        /*095c*/ 	.short	0x010a
        /*095e*/ 	.byte	0xff
	.zero		1


	//   ....[135]....
        /*0960*/ 	.word	0x00007e10
        /*0964*/ 	.word	0x00000000
        /*0968*/ 	.word	0x00000000
        /*096c*/ 	.short	0x010a
        /*096e*/ 	.byte	0xff
	.zero		1


	//   ....[136]....
        /*0970*/ 	.word	0x00007e70
        /*0974*/ 	.word	0x00000000
        /*0978*/ 	.word	0x00000000
        /*097c*/ 	.short	0x010a
        /*097e*/ 	.byte	0xff
	.zero		1


	//   ....[137]....
        /*0980*/ 	.word	0x00007ed0
        /*0984*/ 	.word	0x00000000
        /*0988*/ 	.word	0x00000000
        /*098c*/ 	.short	0x010a
        /*098e*/ 	.byte	0xff
	.zero		1


	//   ....[138]....
        /*0990*/ 	.word	0x00007f30
        /*0994*/ 	.word	0x00000000
        /*0998*/ 	.word	0x00000000
        /*099c*/ 	.short	0x010a
        /*099e*/ 	.byte	0xff
	.zero		1


	//   ....[139]....
        /*09a0*/ 	.word	0x00007f90
        /*09a4*/ 	.word	0x00000000
        /*09a8*/ 	.word	0x00000000
        /*09ac*/ 	.short	0x010a
        /*09ae*/ 	.byte	0xff
	.zero		1


	//   ....[140]....
        /*09b0*/ 	.word	0x00007ff0
        /*09b4*/ 	.word	0x00000000
        /*09b8*/ 	.word	0x00000000
        /*09bc*/ 	.short	0x010a
        /*09be*/ 	.byte	0xff
	.zero		1


	//   ....[141]....
        /*09c0*/ 	.word	0x00008050
        /*09c4*/ 	.word	0x00000000
        /*09c8*/ 	.word	0x00000000
        /*09cc*/ 	.short	0x010a
        /*09ce*/ 	.byte	0xff
	.zero		1


	//   ....[142]....
        /*09d0*/ 	.word	0x000080b0
        /*09d4*/ 	.word	0x00000000
        /*09d8*/ 	.word	0x00000000
        /*09dc*/ 	.short	0x010a
        /*09de*/ 	.byte	0xff
	.zero		1


	//   ....[143]....
        /*09e0*/ 	.word	0x00008110
        /*09e4*/ 	.word	0x00000000
        /*09e8*/ 	.word	0x00000000
        /*09ec*/ 	.short	0x010a
        /*09ee*/ 	.byte	0xff
	.zero		1


	//   ....[144]....
        /*09f0*/ 	.word	0x00008170
        /*09f4*/ 	.word	0x00000000
        /*09f8*/ 	.word	0x00000000
        /*09fc*/ 	.short	0x010a
        /*09fe*/ 	.byte	0xff
	.zero		1


	//   ....[145]....
        /*0a00*/ 	.word	0x000081c0
        /*0a04*/ 	.word	0x00000000
        /*0a08*/ 	.word	0x000001a0
        /*0a0c*/ 	.short	0x010a
        /*0a0e*/ 	.byte	0xff
	.zero		1


	//   ....[146]....
        /*0a10*/ 	.word	0x00008220
        /*0a14*/ 	.word	0x00000000
        /*0a18*/ 	.word	0x00000150
        /*0a1c*/ 	.short	0x010a
        /*0a1e*/ 	.byte	0xff
	.zero		1


	//   ....[147]....
        /*0a20*/ 	.word	0x00008270
        /*0a24*/ 	.word	0x00000000
        /*0a28*/ 	.word	0x00000140
        /*0a2c*/ 	.short	0x010a
        /*0a2e*/ 	.byte	0xff
	.zero		1


	//   ....[148]....
        /*0a30*/ 	.word	0x000082d0
        /*0a34*/ 	.word	0x00000000
        /*0a38*/ 	.word	0x00000150
        /*0a3c*/ 	.short	0x010a
        /*0a3e*/ 	.byte	0xff
	.zero		1


	//   ....[149]....
        /*0a40*/ 	.word	0x00008320
        /*0a44*/ 	.word	0x00000000
        /*0a48*/ 	.word	0x00000140
        /*0a4c*/ 	.short	0x010a
        /*0a4e*/ 	.byte	0xff
	.zero		1


	//   ....[150]....
        /*0a50*/ 	.word	0x00008380
        /*0a54*/ 	.word	0x00000003
        /*0a58*/ 	.word	0x00000180
        /*0a5c*/ 	.short	0x010a
        /*0a5e*/ 	.byte	0xff
	.zero		1


	//   ....[151]....
        /*0a60*/ 	.word	0x000083e0
        /*0a64*/ 	.word	0x00000000
        /*0a68*/ 	.word	0x00000000
        /*0a6c*/ 	.short	0x010a
        /*0a6e*/ 	.byte	0xff
	.zero		1


	//   ....[152]....
        /*0a70*/ 	.word	0x00008440
        /*0a74*/ 	.word	0x00000000
        /*0a78*/ 	.word	0x00000000
        /*0a7c*/ 	.short	0x010a
        /*0a7e*/ 	.byte	0xff
	.zero		1


	//   ....[153]....
        /*0a80*/ 	.word	0x000084a0
        /*0a84*/ 	.word	0x00000000
        /*0a88*/ 	.word	0x00000000
        /*0a8c*/ 	.short	0x010a
        /*0a8e*/ 	.byte	0xff
	.zero		1


	//   ....[154]....
        /*0a90*/ 	.word	0x00008500
        /*0a94*/ 	.word	0x00000000
        /*0a98*/ 	.word	0x00000000
        /*0a9c*/ 	.short	0x010a
        /*0a9e*/ 	.byte	0xff
	.zero		1


	//   ....[155]....
        /*0aa0*/ 	.word	0x00008560
        /*0aa4*/ 	.word	0x00000000
        /*0aa8*/ 	.word	0x00000000
        /*0aac*/ 	.short	0x010a
        /*0aae*/ 	.byte	0xff
	.zero		1


	//   ....[156]....
        /*0ab0*/ 	.word	0x000085b0
        /*0ab4*/ 	.word	0x00000000
        /*0ab8*/ 	.word	0x00000140
        /*0abc*/ 	.short	0x010a
        /*0abe*/ 	.byte	0xff
	.zero		1


	//   ....[157]....
        /*0ac0*/ 	.word	0x00008610
        /*0ac4*/ 	.word	0x00000000
        /*0ac8*/ 	.word	0x00000138
        /*0acc*/ 	.short	0x010a
        /*0ace*/ 	.byte	0xff
	.zero		1


	//   ....[158]....
        /*0ad0*/ 	.word	0x00008670
        /*0ad4*/ 	.word	0x00000003
        /*0ad8*/ 	.word	0x00000120
        /*0adc*/ 	.short	0x010a
        /*0ade*/ 	.byte	0xff
	.zero		1


	//   ....[159]....
        /*0ae0*/ 	.word	0x000086d0
        /*0ae4*/ 	.word	0x00000003
        /*0ae8*/ 	.word	0x00000128
        /*0aec*/ 	.short	0x010a
        /*0aee*/ 	.byte	0xff
	.zero		1


	//   ....[160]....
        /*0af0*/ 	.word	0x00008730
        /*0af4*/ 	.word	0x00000000
        /*0af8*/ 	.word	0x00000120
        /*0afc*/ 	.short	0x010a
        /*0afe*/ 	.byte	0xff
	.zero		1


	//   ....[161]....
        /*0b00*/ 	.word	0x00008780
        /*0b04*/ 	.word	0x00000000
        /*0b08*/ 	.word	0x00000140
        /*0b0c*/ 	.short	0x010a
        /*0b0e*/ 	.byte	0xff
	.zero		1


	//   ....[162]....
        /*0b10*/ 	.word	0x000087d0
        /*0b14*/ 	.word	0x00000000
        /*0b18*/ 	.word	0x00000110
        /*0b1c*/ 	.short	0x010a
        /*0b1e*/ 	.byte	0xff
	.zero		1


	//   ....[163]....
        /*0b20*/ 	.word	0x00008820
        /*0b24*/ 	.word	0x0000006c
        /*0b28*/ 	.word	0x00000160
        /*0b2c*/ 	.short	0x010a
        /*0b2e*/ 	.byte	0xff
	.zero		1


	//   ....[164]....
        /*0b30*/ 	.word	0x00008870
        /*0b34*/ 	.word	0x0000004b
        /*0b38*/ 	.word	0x00000110
        /*0b3c*/ 	.short	0x010a
        /*0b3e*/ 	.byte	0xff
	.zero		1


	//----- nvinfo : EIATTR_NUM_MBARRIERS
	.align		4
.L_47:
        /*0b40*/ 	.byte	0x03, 0x38
        /*0b42*/ 	.short	0x0038


	//----- nvinfo : EIATTR_EXIT_INSTR_OFFSETS
	.align		4
        /*0b44*/ 	.byte	0x04, 0x1c
        /*0b46*/ 	.short	(.L_49 - .L_48)


	//   ....[0]....
.L_48:
        /*0b48*/ 	.word	0x00002de0


	//   ....[1]....
        /*0b4c*/ 	.word	0x000032d0


	//   ....[2]....
        /*0b50*/ 	.word	0x00003330


	//   ....[3]....
        /*0b54*/ 	.word	0x000041b0


	//   ....[4]....
        /*0b58*/ 	.word	0x00004ec0


	//   ....[5]....
        /*0b5c*/ 	.word	0x00004f00


	//   ....[6]....
        /*0b60*/ 	.word	0x00007a50


	//----- nvinfo : EIATTR_MAX_THREADS
	.align		4
.L_49:
        /*0b64*/ 	.byte	0x04, 0x05
        /*0b66*/ 	.short	(.L_51 - .L_50)
.L_50:
        /*0b68*/ 	.word	0x00000100
        /*0b6c*/ 	.word	0x00000001
        /*0b70*/ 	.word	0x00000001


	//----- nvinfo : EIATTR_CRS_STACK_SIZE
	.align		4
.L_51:
        /*0b74*/ 	.byte	0x04, 0x1e
        /*0b76*/ 	.short	(.L_53 - .L_52)
.L_52:
        /*0b78*/ 	.word	0x00000000


	//----- nvinfo : EIATTR_CBANK_PARAM_SIZE
	.align		4
.L_53:
        /*0b7c*/ 	.byte	0x03, 0x19
        /*0b7e*/ 	.short	0x0800


	//----- nvinfo : EIATTR_PARAM_CBANK
	.align		4
        /*0b80*/ 	.byte	0x04, 0x0a
        /*0b82*/ 	.short	(.L_55 - .L_54)
	.align		4
.L_54:
        /*0b84*/ 	.word	index@(.nv.constant0._ZN7cutlass13device_kernelINS_4gemm6kernel13GemmUniversalIN4cute5tupleIJiiiiEEENS1_10collective13CollectiveMmaINS1_35MainloopSm100TmaUmmaWarpSpecializedILi17ELi2ELi4ENS5_IJNS4_1CILi1EEESB_SB_EEEEENS5_IJNSA_ILi64EEENSA_ILi128EEESE_EEEaNS5_IJlSB_lEEEaSH_NS4_8TiledMMAINS4_8MMA_AtomIJNS4_15SM100_MMA_S8_SSIaaiLi64ELi128ELNS4_4UMMA5MajorE0ELSM_0ELNSL_8SaturateE0EEEEEENS4_6LayoutISC_NS5_IJNSA_ILi0EEESR_SR_EEEEENS5_IJNS4_10UnderscoreESU_SU_EEEEENS4_13SM90_TMA_LOADENS4_14ComposedLayoutINS4_7SwizzleILi2ELi4ELi3EEENS4_18smem_ptr_flag_bitsILi8EEENSQ_INS5_IJNSA_ILi8EEESE_EEENS5_IJSE_SB_EEEEEEEvNS4_8identityESX_S17_vS18_EENS_8epilogue10collective18CollectiveEpilogueINS1A_23Sm100TmaWarpSpecializedILi2ELi2ELi32ELb0ELb0EEEJSG_NS5_IJNSQ_ISE_SB_EES1F_EEEaSH_aSH_NS1A_6fusion15FusionCallbacksIS1E_NS1H_17LinearCombinationIaiaiLNS_15FloatRoundStyleE2EEESG_S1G_JEEENS4_5SM1004TMEM4LOAD26SM100_TMEM_LOAD_16dp32b32xESX_S17_NS4_39AutoVectorizingCopyWithAssumedAlignmentILi128EEENS4_14SM90_TMA_STOREES17_S1S_S1S_EEEvvEEEEvNT_6ParamsE)
        /*0b88*/ 	.short	0x0380
        /*0b8a*/ 	.short	0x0800


	//----- nvinfo : EIATTR_SW_WAR
	.align		4
.L_55:
        /*0b8c*/ 	.byte	0x04, 0x36
        /*0b8e*/ 	.short	(.L_57 - .L_56)
.L_56:
        /*0b90*/ 	.word	0x00000008
.L_57:


//--------------------- .nv.callgraph             --------------------------
	.section	.nv.callgraph,"",@"SHT_CUDA_CALLGRAPH"
	.align	4
	.sectionentsize	8
	.align		4
        /*0000*/ 	.word	0x00000000
	.align		4
        /*0004*/ 	.word	0xffffffff
	.align		4
        /*0008*/ 	.word	index@(_ZN7cutlass13device_kernelINS_4gemm6kernel13GemmUniversalIN4cute5tupleIJiiiiEEENS1_10collective13CollectiveMmaINS1_35MainloopSm100TmaUmmaWarpSpecializedILi17ELi2ELi4ENS5_IJNS4_1CILi1EEESB_SB_EEEEENS5_IJNSA_ILi64EEENSA_ILi128EEESE_EEEaNS5_IJlSB_lEEEaSH_NS4_8TiledMMAINS4_8MMA_AtomIJNS4_15SM100_MMA_S8_SSIaaiLi64ELi128ELNS4_4UMMA5MajorE0ELSM_0ELNSL_8SaturateE0EEEEEENS4_6LayoutISC_NS5_IJNSA_ILi0EEESR_SR_EEEEENS5_IJNS4_10UnderscoreESU_SU_EEEEENS4_13SM90_TMA_LOADENS4_14ComposedLayoutINS4_7SwizzleILi2ELi4ELi3EEENS4_18smem_ptr_flag_bitsILi8EEENSQ_INS5_IJNSA_ILi8EEESE_EEENS5_IJSE_SB_EEEEEEEvNS4_8identityESX_S17_vS18_EENS_8epilogue10collective18CollectiveEpilogueINS1A_23Sm100TmaWarpSpecializedILi2ELi2ELi32ELb0ELb0EEEJSG_NS5_IJNSQ_ISE_SB_EES1F_EEEaSH_aSH_NS1A_6fusion15FusionCallbacksIS1E_NS1H_17LinearCombinationIaiaiLNS_15FloatRoundStyleE2EEESG_S1G_JEEENS4_5SM1004TMEM4LOAD26SM100_TMEM_LOAD_16dp32b32xESX_S17_NS4_39AutoVectorizingCopyWithAssumedAlignmentILi128EEENS4_14SM90_TMA_STOREES17_S1S_S1S_EEEvvEEEEvNT_6ParamsE)
	.align		4
        /*000c*/ 	.word	index@(__assertfail)
	.align		4
        /*0010*/ 	.word	0x00000000
	.align		4
        /*0014*/ 	.word	0xfffffffe
	.align		4
        /*0018*/ 	.word	0x00000000
	.align		4
        /*001c*/ 	.word	0xfffffffd
	.align		4
        /*0020*/ 	.word	0x00000000
	.align		4
        /*0024*/ 	.word	0xfffffffc


//--------------------- .nv.constant4             --------------------------
	.section	.nv.constant4,"a",@progbits
	.align	8
	.align		8
.nv.constant4:
        /*0000*/ 	.dword	__assertfail
	.align		8
        /*0008*/ 	.dword	__unnamed_1
	.align		8
        /*0010*/ 	.dword	__unnamed_2
	.align		8
        /*0018*/ 	.dword	_ZN40_INTERNAL_9524d936_4_k_cu_770edc23_299064cuda3std3__45__cpo5beginE
	.align		8
        /*0020*/ 	.dword	_ZN40_INTERNAL_9524d936_4_k_cu_770edc23_299064cuda3std3__45__cpo3endE
	.align		8
        /*0028*/ 	.dword	_ZN40_INTERNAL_9524d936_4_k_cu_770edc23_299064cuda3std3__45__cpo6cbeginE
	.align		8
        /*0030*/ 	.dword	_ZN40_INTERNAL_9524d936_4_k_cu_770edc23_299064cuda3std3__45__cpo4cendE
	.align		8
        /*0038*/ 	.dword	_ZN40_INTERNAL_9524d936_4_k_cu_770edc23_299064cuda3std3__442_GLOBAL__N__9524d936_4_k_cu_770edc23_299066ignoreE
	.align		8
        /*0040*/ 	.dword	_ZN40_INTERNAL_9524d936_4_k_cu_770edc23_299064cuda3std3__419piecewise_constructE
	.align		8
        /*0048*/ 	.dword	_ZN40_INTERNAL_9524d936_4_k_cu_770edc23_299064cuda3std3__48in_placeE
	.align		8
        /*0050*/ 	.dword	_ZN40_INTERNAL_9524d936_4_k_cu_770edc23_299064cuda3std6ranges3__45__cpo4swapE
	.align		8
        /*0058*/ 	.dword	_ZN40_INTERNAL_9524d936_4_k_cu_770edc23_299064cuda3std6ranges3__45__cpo9iter_moveE
	.align		8
        /*0060*/ 	.dword	_ZN40_INTERNAL_9524d936_4_k_cu_770edc23_299064cute7productE
	.align		8
        /*0068*/ 	.dword	_ZN40_INTERNAL_9524d936_4_k_cu_770edc23_299064cute1_E
	.align		8
        /*0070*/ 	.dword	$str$25
	.align		8
        /*0078*/ 	.dword	$str$26
	.align		8
        /*0080*/ 	.dword	$str$27
	.align		8
        /*0088*/ 	.dword	$str$28


//--------------------- .text._ZN7cutlass13device_kernelINS_4gemm6kernel13GemmUniversalIN4cute5tupleIJiiiiEEENS1_10collective13CollectiveMmaINS1_35MainloopSm100TmaUmmaWarpSpecializedILi17ELi2ELi4ENS5_IJNS4_1CILi1EEESB_SB_EEEEENS5_IJNSA_ILi64EEENSA_ILi128EEESE_EEEaNS5_IJlSB_lEEEaSH_NS4_8TiledMMAINS4_8MMA_AtomIJNS4_15SM100_MMA_S8_SSIaaiLi64ELi128ELNS4_4UMMA5MajorE0ELSM_0ELNSL_8SaturateE0EEEEEENS4_6LayoutISC_NS5_IJNSA_ILi0EEESR_SR_EEEEENS5_IJNS4_10UnderscoreESU_SU_EEEEENS4_13SM90_TMA_LOADENS4_14ComposedLayoutINS4_7SwizzleILi2ELi4ELi3EEENS4_18smem_ptr_flag_bitsILi8EEENSQ_INS5_IJNSA_ILi8EEESE_EEENS5_IJSE_SB_EEEEEEEvNS4_8identityESX_S17_vS18_EENS_8epilogue10collective18CollectiveEpilogueINS1A_23Sm100TmaWarpSpecializedILi2ELi2ELi32ELb0ELb0EEEJSG_NS5_IJNSQ_ISE_SB_EES1F_EEEaSH_aSH_NS1A_6fusion15FusionCallbacksIS1E_NS1H_17LinearCombinationIaiaiLNS_15FloatRoundStyleE2EEESG_S1G_JEEENS4_5SM1004TMEM4LOAD26SM100_TMEM_LOAD_16dp32b32xESX_S17_NS4_39AutoVectorizingCopyWithAssumedAlignmentILi128EEENS4_14SM90_TMA_STOREES17_S1S_S1S_EEEvvEEEEvNT_6ParamsE --------------------------
	.section	.text._ZN7cutlass13device_kernelINS_4gemm6kernel13GemmUniversalIN4cute5tupleIJiiiiEEENS1_10collective13CollectiveMmaINS1_35MainloopSm100TmaUmmaWarpSpecializedILi17ELi2ELi4ENS5_IJNS4_1CILi1EEESB_SB_EEEEENS5_IJNSA_ILi64EEENSA_ILi128EEESE_EEEaNS5_IJlSB_lEEEaSH_NS4_8TiledMMAINS4_8MMA_AtomIJNS4_15SM100_MMA_S8_SSIaaiLi64ELi128ELNS4_4UMMA5MajorE0ELSM_0ELNSL_8SaturateE0EEEEEENS4_6LayoutISC_NS5_IJNSA_ILi0EEESR_SR_EEEEENS5_IJNS4_10UnderscoreESU_SU_EEEEENS4_13SM90_TMA_LOADENS4_14ComposedLayoutINS4_7SwizzleILi2ELi4ELi3EEENS4_18smem_ptr_flag_bitsILi8EEENSQ_INS5_IJNSA_ILi8EEESE_EEENS5_IJSE_SB_EEEEEEEvNS4_8identityESX_S17_vS18_EENS_8epilogue10collective18CollectiveEpilogueINS1A_23Sm100TmaWarpSpecializedILi2ELi2ELi32ELb0ELb0EEEJSG_NS5_IJNSQ_ISE_SB_EES1F_EEEaSH_aSH_NS1A_6fusion15FusionCallbacksIS1E_NS1H_17LinearCombinationIaiaiLNS_15FloatRoundStyleE2EEESG_S1G_JEEENS4_5SM1004TMEM4LOAD26SM100_TMEM_LOAD_16dp32b32xESX_S17_NS4_39AutoVectorizingCopyWithAssumedAlignmentILi128EEENS4_14SM90_TMA_STOREES17_S1S_S1S_EEEvvEEEEvNT_6ParamsE,"ax",@progbits
	.align	128
.text._ZN7cutlass13device_kernelINS_4gemm6kernel13GemmUniversalIN4cute5tupleIJiiiiEEENS1_10collective13CollectiveMmaINS1_35MainloopSm100TmaUmmaWarpSpecializedILi17ELi2ELi4ENS5_IJNS4_1CILi1EEESB_SB_EEEEENS5_IJNSA_ILi64EEENSA_ILi128EEESE_EEEaNS5_IJlSB_lEEEaSH_NS4_8TiledMMAINS4_8MMA_AtomIJNS4_15SM100_MMA_S8_SSIaaiLi64ELi128ELNS4_4UMMA5MajorE0ELSM_0ELNSL_8SaturateE0EEEEEENS4_6LayoutISC_NS5_IJNSA_ILi0EEESR_SR_EEEEENS5_IJNS4_10UnderscoreESU_SU_EEEEENS4_13SM90_TMA_LOADENS4_14ComposedLayoutINS4_7SwizzleILi2ELi4ELi3EEENS4_18smem_ptr_flag_bitsILi8EEENSQ_INS5_IJNSA_ILi8EEESE_EEENS5_IJSE_SB_EEEEEEEvNS4_8identityESX_S17_vS18_EENS_8epilogue10collective18CollectiveEpilogueINS1A_23Sm100TmaWarpSpecializedILi2ELi2ELi32ELb0ELb0EEEJSG_NS5_IJNSQ_ISE_SB_EES1F_EEEaSH_aSH_NS1A_6fusion15FusionCallbacksIS1E_NS1H_17LinearCombinationIaiaiLNS_15FloatRoundStyleE2EEESG_S1G_JEEENS4_5SM1004TMEM4LOAD26SM100_TMEM_LOAD_16dp32b32xESX_S17_NS4_39AutoVectorizingCopyWithAssumedAlignmentILi128EEENS4_14SM90_TMA_STOREES17_S1S_S1S_EEEvvEEEEvNT_6ParamsE:
        .type           _ZN7cutlass13device_kernelINS_4gemm6kernel13GemmUniversalIN4cute5tupleIJiiiiEEENS1_10collective13CollectiveMmaINS1_35MainloopSm100TmaUmmaWarpSpecializedILi17ELi2ELi4ENS5_IJNS4_1CILi1EEESB_SB_EEEEENS5_IJNSA_ILi64EEENSA_ILi128EEESE_EEEaNS5_IJlSB_lEEEaSH_NS4_8TiledMMAINS4_8MMA_AtomIJNS4_15SM100_MMA_S8_SSIaaiLi64ELi128ELNS4_4UMMA5MajorE0ELSM_0ELNSL_8SaturateE0EEEEEENS4_6LayoutISC_NS5_IJNSA_ILi0EEESR_SR_EEEEENS5_IJNS4_10UnderscoreESU_SU_EEEEENS4_13SM90_TMA_LOADENS4_14ComposedLayoutINS4_7SwizzleILi2ELi4ELi3EEENS4_18smem_ptr_flag_bitsILi8EEENSQ_INS5_IJNSA_ILi8EEESE_EEENS5_IJSE_SB_EEEEEEEvNS4_8identityESX_S17_vS18_EENS_8epilogue10collective18CollectiveEpilogueINS1A_23Sm100TmaWarpSpecializedILi2ELi2ELi32ELb0ELb0EEEJSG_NS5_IJNSQ_ISE_SB_EES1F_EEEaSH_aSH_NS1A_6fusion15FusionCallbacksIS1E_NS1H_17LinearCombinationIaiaiLNS_15FloatRoundStyleE2EEESG_S1G_JEEENS4_5SM1004TMEM4LOAD26SM100_TMEM_LOAD_16dp32b32xESX_S17_NS4_39AutoVectorizingCopyWithAssumedAlignmentILi128EEENS4_14SM90_TMA_STOREES17_S1S_S1S_EEEvvEEEEvNT_6ParamsE,@function
        .size           _ZN7cutlass13device_kernelINS_4gemm6kernel13GemmUniversalIN4cute5tupleIJiiiiEEENS1_10collective13CollectiveMmaINS1_35MainloopSm100TmaUmmaWarpSpecializedILi17ELi2ELi4ENS5_IJNS4_1CILi1EEESB_SB_EEEEENS5_IJNSA_ILi64EEENSA_ILi128EEESE_EEEaNS5_IJlSB_lEEEaSH_NS4_8TiledMMAINS4_8MMA_AtomIJNS4_15SM100_MMA_S8_SSIaaiLi64ELi128ELNS4_4UMMA5MajorE0ELSM_0ELNSL_8SaturateE0EEEEEENS4_6LayoutISC_NS5_IJNSA_ILi0EEESR_SR_EEEEENS5_IJNS4_10UnderscoreESU_SU_EEEEENS4_13SM90_TMA_LOADENS4_14ComposedLayoutINS4_7SwizzleILi2ELi4ELi3EEENS4_18smem_ptr_flag_bitsILi8EEENSQ_INS5_IJNSA_ILi8EEESE_EEENS5_IJSE_SB_EEEEEEEvNS4_8identityESX_S17_vS18_EENS_8epilogue10collective18CollectiveEpilogueINS1A_23Sm100TmaWarpSpecializedILi2ELi2ELi32ELb0ELb0EEEJSG_NS5_IJNSQ_ISE_SB_EES1F_EEEaSH_aSH_NS1A_6fusion15FusionCallbacksIS1E_NS1H_17LinearCombinationIaiaiLNS_15FloatRoundStyleE2EEESG_S1G_JEEENS4_5SM1004TMEM4LOAD26SM100_TMEM_LOAD_16dp32b32xESX_S17_NS4_39AutoVectorizingCopyWithAssumedAlignmentILi128EEENS4_14SM90_TMA_STOREES17_S1S_S1S_EEEvvEEEEvNT_6ParamsE,(.L_x_182 - _ZN7cutlass13device_kernelINS_4gemm6kernel13GemmUniversalIN4cute5tupleIJiiiiEEENS1_10collective13CollectiveMmaINS1_35MainloopSm100TmaUmmaWarpSpecializedILi17ELi2ELi4ENS5_IJNS4_1CILi1EEESB_SB_EEEEENS5_IJNSA_ILi64EEENSA_ILi128EEESE_EEEaNS5_IJlSB_lEEEaSH_NS4_8TiledMMAINS4_8MMA_AtomIJNS4_15SM100_MMA_S8_SSIaaiLi64ELi128ELNS4_4UMMA5MajorE0ELSM_0ELNSL_8SaturateE0EEEEEENS4_6LayoutISC_NS5_IJNSA_ILi0EEESR_SR_EEEEENS5_IJNS4_10UnderscoreESU_SU_EEEEENS4_13SM90_TMA_LOADENS4_14ComposedLayoutINS4_7SwizzleILi2ELi4ELi3EEENS4_18smem_ptr_flag_bitsILi8EEENSQ_INS5_IJNSA_ILi8EEESE_EEENS5_IJSE_SB_EEEEEEEvNS4_8identityESX_S17_vS18_EENS_8epilogue10collective18CollectiveEpilogueINS1A_23Sm100TmaWarpSpecializedILi2ELi2ELi32ELb0ELb0EEEJSG_NS5_IJNSQ_ISE_SB_EES1F_EEEaSH_aSH_NS1A_6fusion15FusionCallbacksIS1E_NS1H_17LinearCombinationIaiaiLNS_15FloatRoundStyleE2EEESG_S1G_JEEENS4_5SM1004TMEM4LOAD26SM100_TMEM_LOAD_16dp32b32xESX_S17_NS4_39AutoVectorizingCopyWithAssumedAlignmentILi128EEENS4_14SM90_TMA_STOREES17_S1S_S1S_EEEvvEEEEvNT_6ParamsE)
        .other          _ZN7cutlass13device_kernelINS_4gemm6kernel13GemmUniversalIN4cute5tupleIJiiiiEEENS1_10collective13CollectiveMmaINS1_35MainloopSm100TmaUmmaWarpSpecializedILi17ELi2ELi4ENS5_IJNS4_1CILi1EEESB_SB_EEEEENS5_IJNSA_ILi64EEENSA_ILi128EEESE_EEEaNS5_IJlSB_lEEEaSH_NS4_8TiledMMAINS4_8MMA_AtomIJNS4_15SM100_MMA_S8_SSIaaiLi64ELi128ELNS4_4UMMA5MajorE0ELSM_0ELNSL_8SaturateE0EEEEEENS4_6LayoutISC_NS5_IJNSA_ILi0EEESR_SR_EEEEENS5_IJNS4_10UnderscoreESU_SU_EEEEENS4_13SM90_TMA_LOADENS4_14ComposedLayoutINS4_7SwizzleILi2ELi4ELi3EEENS4_18smem_ptr_flag_bitsILi8EEENSQ_INS5_IJNSA_ILi8EEESE_EEENS5_IJSE_SB_EEEEEEEvNS4_8identityESX_S17_vS18_EENS_8epilogue10collective18CollectiveEpilogueINS1A_23Sm100TmaWarpSpecializedILi2ELi2ELi32ELb0ELb0EEEJSG_NS5_IJNSQ_ISE_SB_EES1F_EEEaSH_aSH_NS1A_6fusion15FusionCallbacksIS1E_NS1H_17LinearCombinationIaiaiLNS_15FloatRoundStyleE2EEESG_S1G_JEEENS4_5SM1004TMEM4LOAD26SM100_TMEM_LOAD_16dp32b32xESX_S17_NS4_39AutoVectorizingCopyWithAssumedAlignmentILi128EEENS4_14SM90_TMA_STOREES17_S1S_S1S_EEEvvEEEEvNT_6ParamsE,@"STO_CUDA_ENTRY STV_DEFAULT"
_ZN7cutlass13device_kernelINS_4gemm6kernel13GemmUniversalIN4cute5tupleIJiiiiEEENS1_10collective13CollectiveMmaINS1_35MainloopSm100TmaUmmaWarpSpecializedILi17ELi2ELi4ENS5_IJNS4_1CILi1EEESB_SB_EEEEENS5_IJNSA_ILi64EEENSA_ILi128EEESE_EEEaNS5_IJlSB_lEEEaSH_NS4_8TiledMMAINS4_8MMA_AtomIJNS4_15SM100_MMA_S8_SSIaaiLi64ELi128ELNS4_4UMMA5MajorE0ELSM_0ELNSL_8SaturateE0EEEEEENS4_6LayoutISC_NS5_IJNSA_ILi0EEESR_SR_EEEEENS5_IJNS4_10UnderscoreESU_SU_EEEEENS4_13SM90_TMA_LOADENS4_14ComposedLayoutINS4_7SwizzleILi2ELi4ELi3EEENS4_18smem_ptr_flag_bitsILi8EEENSQ_INS5_IJNSA_ILi8EEESE_EEENS5_IJSE_SB_EEEEEEEvNS4_8identityESX_S17_vS18_EENS_8epilogue10collective18CollectiveEpilogueINS1A_23Sm100TmaWarpSpecializedILi2ELi2ELi32ELb0ELb0EEEJSG_NS5_IJNSQ_ISE_SB_EES1F_EEEaSH_aSH_NS1A_6fusion15FusionCallbacksIS1E_NS1H_17LinearCombinationIaiaiLNS_15FloatRoundStyleE2EEESG_S1G_JEEENS4_5SM1004TMEM4LOAD26SM100_TMEM_LOAD_16dp32b32xESX_S17_NS4_39AutoVectorizingCopyWithAssumedAlignmentILi128EEENS4_14SM90_TMA_STOREES17_S1S_S1S_EEEvvEEEEvNT_6ParamsE:
[----:B------:R-:W1:Y:S01]  /*0000*/  LDC R1, c[0x0][0x37c] ;  /* 0x0000df00ff017b82 */ /* 0x000e620000000800 */
[----:B------:R-:W2:Y:S01]  /*0010*/  S2R R103, SR_TID.X ;  /* 0x0000000000677919 */ /* 0x000ea20000002100 */
[----:B------:R-:W3:Y:S01]  /*0020*/  LDCU.64 UR4, c[0x0][0x890] ;  /* 0x00011200ff0477ac */ /* 0x000ee20008000a00 */
[----:B------:R-:W-:Y:S02]  /*0030*/  PRMT R91, RZ, 0x7610, R91 ;  /* 0x00007610ff5b7816 */ /* 0x000fe4000000005b */
[----:B------:R-:W-:Y:S01]  /*0040*/  ELECT P5, URZ, PT ;  /* 0x0000000000ff782f */ /* 0x000fe200038a0000 */
[----:B------:R-:W4:Y:S01]  /*0050*/  LDCU.64 UR46, c[0x0][0x358] ;  /* 0x00006b00ff2e77ac */ /* 0x000f220008000a00 */
[----:B---3--:R-:W-:-:S04]  /*0060*/  UISETP.NE.U32.AND UP0, UPT, UR4, URZ, UPT ;  /* 0x000000ff0400728c */ /* 0x008fc8000bf05070 */
[----:B------:R-:W-:Y:S01]  /*0070*/  UISETP.NE.AND.EX UP0, UPT, UR5, URZ, UPT, UP0 ;  /* 0x000000ff0500728c */ /* 0x000fe2000bf05300 */
[----:B--2---:R-:W-:-:S05]  /*0080*/  SHF.R.U32.HI R96, RZ, 0x5, R103 ;  /* 0x00000005ff607819 */ /* 0x004fca0000011667 */
[----:B------:R-:W2:Y:S02]  /*0090*/  SHFL.IDX PT, R0, R96, RZ, 0x1f ;  /* 0x00001fff60007589 */ /* 0x000ea400000e0000 */
[----:B--2---:R-:W-:Y:S01]  /*00a0*/  R2UR UR8, R0 ;  /* 0x00000000000872ca */ /* 0x004fe200000e0000 */
[----:B-1--4-:R-:W-:-:S14]  /*00b0*/  BRA.U UP0, `(.L_x_0) ;  /* 0x00000001002c7547 */ /* 0x012fdc000b800000 */
[----:B------:R-:W1:Y:S02]  /*00c0*/  LDCU.64 UR6, c[0x0][0x888] ;  /* 0x00011100ff0677ac */ /* 0x000e640008000a00 */
[----:B-1----:R-:W-:-:S04]  /*00d0*/  UISETP.NE.U32.AND UP0, UPT, UR6, URZ, UPT ;  /* 0x000000ff0600728c */ /* 0x002fc8000bf05070 */
[----:B------:R-:W-:-:S09]  /*00e0*/  UISETP.NE.AND.EX UP0, UPT, UR7, URZ, UPT, UP0 ;  /* 0x000000ff0700728c */ /* 0x000fd2000bf05300 */
[----:B------:R-:W-:Y:S05]  /*00f0*/  BRA.U !UP0, `(.L_x_1) ;  /* 0x0000000108107547 */ /* 0x000fea000b800000 */
[----:B------:R-:W1:Y:S02]  /*0100*/  LDC.64 R50, c[0x0][0x888] ;  /* 0x00022200ff327b82 */ /* 0x000e640000000a00 */
[----:B-1----:R1:W5:Y:S01]  /*0110*/  LDG.E R50, desc[UR46][R50.64] ;  /* 0x0000002e32327981 */ /* 0x002362000c1e1900 */
[----:B------:R-:W-:Y:S01]  /*0120*/  HFMA2 R91, -RZ, RZ, 0, 5.9604644775390625e-08 ;  /* 0x00000001ff5b7431 */ /* 0x000fe200000001ff */
[----:B------:R-:W-:Y:S05]  /*0130*/  BRA `(.L_x_0) ;  /* 0x00000000000c7947 */ /* 0x000fea0003800000 */
.L_x_1:
[----:B------:R-:W1:Y:S01]  /*0140*/  LDCU UR6, c[0x0][0x880] ;  /* 0x00011000ff0677ac */ /* 0x000e620008000800 */
[----:B------:R-:W-:Y:S01]  /*0150*/  HFMA2 R91, -RZ, RZ, 0, 5.9604644775390625e-08 ;  /* 0x00000001ff5b7431 */ /* 0x000fe200000001ff */
[----:B-1----:R-:W-:-:S07]  /*0160*/  MOV R50, UR6 ;  /* 0x0000000600327c02 */ /* 0x002fce0008000f00 */
.L_x_0:
[----:B------:R-:W2:Y:S02]  /*0170*/  LDCU.64 UR6, c[0x0][0x8b0] ;  /* 0x00011600ff0677ac */ /* 0x000ea40008000a00 */
[----:B--2---:R-:W-:-:S04]  /*0180*/  UISETP.NE.U32.AND UP0, UPT, UR6, URZ, UPT ;  /* 0x000000ff0600728c */ /* 0x004fc8000bf05070 */
[----:B------:R-:W-:-:S09]  /*0190*/  UISETP.NE.AND.EX UP0, UPT, UR7, URZ, UPT, UP0 ;  /* 0x000000ff0700728c */ /* 0x000fd2000bf05300 */
[----:B------:R-:W-:Y:S05]  /*01a0*/  BRA.U UP0, `(.L_x_2) ;  /* 0x0000000100247547 */ /* 0x000fea000b800000 */
[----:B------:R-:W2:Y:S02]  /*01b0*/  LDCU.64 UR6, c[0x0][0x8a8] ;  /* 0x00011500ff0677ac */ /* 0x000ea40008000a00 */
[----:B--2---:R-:W-:-:S04]  /*01c0*/  UISETP.NE.U32.AND UP0, UPT, UR6, URZ, UPT ;  /* 0x000000ff0600728c */ /* 0x004fc8000bf05070 */
[----:B------:R-:W-:-:S09]  /*01d0*/  UISETP.NE.AND.EX UP0, UPT, UR7, URZ, UPT, UP0 ;  /* 0x000000ff0700728c */ /* 0x000fd2000bf05300 */
[----:B------:R-:W-:Y:S05]  /*01e0*/  BRA.U !UP0, `(.L_x_3) ;  /* 0x00000001080c7547 */ /* 0x000fea000b800000 */
[----:B------:R-:W2:Y:S02]  /*01f0*/  LDC.64 R2, c[0x0][0x8a8] ;  /* 0x00022a00ff027b82 */ /* 0x000ea40000000a00 */
[----:B--2---:R2:W5:Y:S01]  /*0200*/  LDG.E R47, desc[UR46][R2.64] ;  /* 0x0000002e022f7981 */ /* 0x004562000c1e1900 */
[----:B------:R-:W-:Y:S05]  /*0210*/  BRA `(.L_x_2) ;  /* 0x0000000000087947 */ /* 0x000fea0003800000 */
.L_x_3:
[----:B------:R-:W2:Y:S02]  /*0220*/  LDCU UR6, c[0x0][0x8a0] ;  /* 0x00011400ff0677ac */ /* 0x000ea40008000800 */
[----:B--2---:R-:W-:Y:S02]  /*0230*/  MOV R47, UR6 ;  /* 0x00000006002f7c02 */ /* 0x004fe40008000f00 */
.L_x_2:
[----:B------:R-:W-:Y:S01]  /*0240*/  IMAD.U32 R0, RZ, RZ, UR8 ;  /* 0x00000008ff007e24 */ /* 0x000fe2000f8e00ff */
[----:B------:R-:W-:Y:S04]  /*0250*/  BSSY.RECONVERGENT B0, `(.L_x_4) ;  /* 0x000000c000007945 */ /* 0x000fe80003800200 */
[C---:B------:R-:W-:Y:S02]  /*0260*/  ISETP.NE.OR P1, PT, R0.reuse, 0x1, !P5 ;  /* 0x000000010000780c */ /* 0x040fe40006f25670 */
[----:B------:R-:W-:-:S11]  /*0270*/  ISETP.NE.OR P0, PT, R0, 0x3, !P5 ;  /* 0x000000030000780c */ /* 0x000fd60006f05670 */
[----:B------:R-:W-:Y:S05]  /*0280*/  @P1 BRA `(.L_x_5) ;  /* 0x0000000000201947 */ /* 0x000fea0003800000 */
[----:B------:R-:W3:Y:S02]  /*0290*/  LDCU.64 UR6, c[0x0][0x348] ;  /* 0x00006900ff0677ac */ /* 0x000ee40008000a00 */
[----:B---3--:R-:W-:Y:S02]  /*02a0*/  UIADD3 UR10, UP1, UPT, UR6, 0x80, URZ ;  /* 0x00000080060a7890 */ /* 0x008fe4000ff3e0ff */
[----:B------:R-:W-:Y:S02]  /*02b0*/  UIADD3 UR6, UP0, UPT, UR6, 0x180, URZ ;  /* 0x0000018006067890 */ /* 0x000fe4000ff1e0ff */
[----:B------:R-:W-:Y:S02]  /*02c0*/  UIADD3.X UR11, UPT, UPT, URZ, UR7, URZ, UP1, !UPT ;  /* 0x00000007ff0b7290 */ /* 0x000fe40008ffe4ff */
[----:B------:R-:W-:-:S07]  /*02d0*/  UIADD3.X UR7, UPT, UPT, URZ, UR7, URZ, UP0, !UPT ;  /* 0x00000007ff077290 */ /* 0x000fce00087fe4ff */
[----:B------:R3:W-:Y:S02]  /*02e0*/  UTMACCTL.PF [UR10] ;  /* 0x000000000a0079b9 */ /* 0x0007e40008040000 */
[----:B------:R3:W-:Y:S02]  /*02f0*/  UTMACCTL.PF [UR6] ;  /* 0x00000000060079b9 */ /* 0x0007e40008040000 */
[----:B---3--:R-:W-:Y:S01]  /*0300*/  NOP ;  /* 0x0000000000007918 */ /* 0x008fe20000000000 */
.L_x_5:
[----:B------:R-:W-:Y:S05]  /*0310*/  BSYNC.RECONVERGENT B0 ;  /* 0x0000000000007941 */ /* 0x000fea0003800200 */
.L_x_4:
[----:B------:R-:W-:Y:S04]  /*0320*/  BSSY.RECONVERGENT B0, `(.L_x_6) ;  /* 0x000000a000007945 */ /* 0x000fe80003800200 */
        /* <DEDUP_REMOVED lines=9> */
.L_x_7:
[----:B------:R-:W-:Y:S05]  /*03c0*/  BSYNC.RECONVERGENT B0 ;  /* 0x0000000000007941 */ /* 0x000fea0003800200 */
.L_x_6:
[----:B------:R-:W3:Y:S01]  /*03d0*/  LDCU.64 UR6, c[0x0][0x888] ;  /* 0x00011100ff0677ac */ /* 0x000ee20008000a00 */
[----:B------:R-:W-:Y:S02]  /*03e0*/  UISETP.EQ.U32.AND UP1, UPT, UR4, URZ, UPT ;  /* 0x000000ff0400728c */ /* 0x000fe4000bf22070 */
[----:B------:R-:W-:Y:S02]  /*03f0*/  UPLOP3.LUT UP2, UPT, UPT, UPT, UPT, 0x80, 0x8 ;  /* 0x000000000008789c */ /* 0x000fe40003f4f070 */
[----:B---3--:R-:W-:-:S04]  /*0400*/  UISETP.NE.U32.AND UP0, UPT, UR6, URZ, UPT ;  /* 0x000000ff0600728c */ /* 0x008fc8000bf05070 */
[----:B------:R-:W-:-:S04]  /*0410*/  UISETP.NE.AND.EX UP0, UPT, UR7, URZ, UPT, UP0 ;  /* 0x000000ff0700728c */ /* 0x000fc8000bf05300 */
[----:B------:R-:W-:-:S04]  /*0420*/  UISETP.EQ.OR.EX UP3, UPT, UR5, URZ, !UP0, UP1 ;  /* 0x000000ff0500728c */ /* 0x000fc8000c762710 */
[----:B------:R-:W-:-:S05]  /*0430*/  UP2UR UR50, UPR, URZ, 0x8 ;  /* 0x00000008ff327883 */ /* 0x000fca0008000000 */
[----:B------:R-:W-:Y:S07]  /*0440*/  BRA.U !UP3, `(.L_x_8) ;  /* 0x000000010b207547 */ /* 0x000fee000b800000 */
[----:B-----5:R-:W-:Y:S01]  /*0450*/  R2UR UR6, R50 ;  /* 0x00000000320672ca */ /* 0x020fe200000e0000 */
[----:B------:R-:W-:Y:S02]  /*0460*/  UISETP.NE.U32.AND UP2, UPT, UR4, URZ, UPT ;  /* 0x000000ff0400728c */ /* 0x000fe4000bf45070 */
[----:B------:R-:W-:Y:S02]  /*0470*/  USEL UR4, URZ, 0xffffffff, UP0 ;  /* 0xffffffffff047887 */ /* 0x000fe40008000000 */
[----:B------:R-:W-:-:S08]  /*0480*/  UISETP.NE.AND.EX UP2, UPT, UR5, URZ, UPT, UP2 ;  /* 0x000000ff0500728c */ /* 0x000fd0000bf45320 */
[----:B------:R-:W-:-:S04]  /*0490*/  UISETP.NE.AND UP1, UPT, UR6, URZ, UPT ;  /* 0x000000ff0600728c */ /* 0x000fc8000bf25270 */
[----:B------:R-:W-:-:S04]  /*04a0*/  @!UP2 USEL UR4, URZ, 0xffffffff, UP1 ;  /* 0xffffffffff04a887 */ /* 0x000fc80008800000 */
[----:B------:R-:W-:-:S04]  /*04b0*/  ULOP3.LUT UR4, UR4, 0x1, URZ, 0xc0, !UPT ;  /* 0x0000000104047892 */ /* 0x000fc8000f8ec0ff */
[----:B------:R-:W-:-:S11]  /*04c0*/  UISETP.NE.U32.AND UP2, UPT, UR4, 0x1, UPT ;  /* 0x000000010400788c */ /* 0x000fd6000bf45070 */
.L_x_8:
[----:B--2---:R-:W2:Y:S01]  /*04d0*/  SHFL.IDX PT, R2, R96, RZ, 0x1f ;  /* 0x00001fff60027589 */ /* 0x004ea200000e0000 */
[----:B------:R-:W-:-:S04]  /*04e0*/  UISETP.NE.AND UP1, UPT, UR8, 0x2, UPT ;  /* 0x000000020800788c */ /* 0x000fc8000bf25270 */
[----:B------:R-:W-:Y:S01]  /*04f0*/  USEL UR6, URZ, 0x1, UP1 ;  /* 0x00000001ff067887 */ /* 0x000fe20008800000 */
[----:B--2---:R-:W-:-:S13]  /*0500*/  ISETP.NE.AND P0, PT, R2, RZ, PT ;  /* 0x000000ff0200720c */ /* 0x004fda0003f05270 */
[----:B------:R-:W-:Y:S05]  /*0510*/  @P0 BRA `(.L_x_9) ;  /* 0x0000000000bc0947 */ /* 0x000fea0003800000 */
[----:B------:R-:W-:Y:S01]  /*0520*/  ELECT P0, URZ, PT ;  /* 0x0000000000ff782f */ /* 0x000fe20003800000 */
[----:B------:R-:W-:-:S12]  /*0530*/  BSSY.RECONVERGENT B0, `(.L_x_9) ;  /* 0x000002d000007945 */ /* 0x000fd80003800200 */
[----:B------:R-:W-:Y:S05]  /*0540*/  @!P0 BRA `(.L_x_10) ;  /* 0x0000000000ac8947 */ /* 0x000fea0003800000 */
[----:B------:R-:W2:Y:S01]  /*0550*/  S2UR UR5, SR_CgaCtaId ;  /* 0x00000000000579c3 */ /* 0x000ea20000008800 */
[----:B------:R-:W-:Y:S01]  /*0560*/  UMOV UR7, 0x400 ;  /* 0x0000040000077882 */ /* 0x000fe20000000000 */
[----:B------:R-:W-:Y:S02]  /*0570*/  UMOV UR4, 0x1 ;  /* 0x0000000100047882 */ /* 0x000fe40000000000 */
[----:B------:R-:W-:-:S04]  /*0580*/  UIADD3 UR10, UPT, UPT, -UR4, 0x100000, URZ ;  /* 0x00100000040a7890 */ /* 0x000fc8000fffe1ff */
[----:B------:R-:W-:Y:S02]  /*0590*/  USHF.L.U32 UR11, UR10, 0xb, URZ ;  /* 0x0000000b0a0b7899 */ /* 0x000fe400080006ff */
[----:B------:R-:W-:Y:S02]  /*05a0*/  USHF.L.U32 UR10, UR10, 0x1, URZ ;  /* 0x000000010a0a7899 */ /* 0x000fe400080006ff */
[----:B--2---:R-:W-:Y:S01]  /*05b0*/  ULEA UR5, UR5, UR7, 0x18 ;  /* 0x0000000705057291 */ /* 0x004fe2000f8ec0ff */
[----:B------:R-:W2:Y:S11]  /*05c0*/  FENCE.VIEW.ASYNC.S ;  /* 0x00000000000073c6 */ /* 0x000eb60000000000 */
[----:B--2---:R2:W3:Y:S01]  /*05d0*/  SYNCS.EXCH.64 URZ, [UR5], UR10 ;  /* 0x0000000a05ff75b2 */ /* 0x0044e20008000100 */
[----:B------:R2:W4:Y:S01]  /*05e0*/  SYNCS.EXCH.64 URZ, [UR5+0x88], UR10 ;  /* 0x0000880a05ff75b2 */ /* 0x0005220008000100 */
[----:B------:R2:W1:Y:S01]  /*05f0*/  SYNCS.EXCH.64 URZ, [UR5+0x8], UR10 ;  /* 0x0000080a05ff75b2 */ /* 0x0004620008000100 */
        /* <DEDUP_REMOVED lines=30> */
[----:B------:R2:W1:Y:S02]  /*07e0*/  SYNCS.EXCH.64 URZ, [UR5+0x108], UR10 ;  /* 0x0001080a05ff75b2 */ /* 0x0004640008000100 */
[----:B--234-:R-:W-:Y:S01]  /*07f0*/  NOP ;  /* 0x0000000000007918 */ /* 0x01cfe20000000000 */
.L_x_10:
[----:B------:R-:W-:Y:S05]  /*0800*/  BSYNC.RECONVERGENT B0 ;  /* 0x0000000000007941 */ /* 0x000fea0003800200 */
.L_x_9:
[----:B------:R-:W2:Y:S01]  /*0810*/  SHFL.IDX PT, R2, R96, RZ, 0x1f ;  /* 0x00001fff60027589 */ /* 0x000ea200000e0000 */
[----:B------:R-:W-:Y:S01]  /*0820*/  NOP ;  /* 0x0000000000007918 */ /* 0x000fe20000000000 */
[----:B--2---:R-:W-:-:S13]  /*0830*/  ISETP.NE.AND P0, PT, R2, 0x1, PT ;  /* 0x000000010200780c */ /* 0x004fda0003f05270 */
[----:B------:R-:W-:Y:S05]  /*0840*/  @P0 BRA `(.L_x_11) ;  /* 0x0000000000480947 */ /* 0x000fea0003800000 */
[----:B------:R-:W2:Y:S01]  /*0850*/  S2UR UR7, SR_CgaCtaId ;  /* 0x00000000000779c3 */ /* 0x000ea20000008800 */
[----:B------:R-:W-:Y:S01]  /*0860*/  UMOV UR9, 0x400 ;  /* 0x0000040000097882 */ /* 0x000fe20000000000 */
[----:B------:R-:W-:Y:S01]  /*0870*/  UMOV UR5, 0x20 ;  /* 0x0000002000057882 */ /* 0x000fe20000000000 */
[----:B------:R-:W-:Y:S01]  /*0880*/  UMOV UR4, 0x80 ;  /* 0x0000008000047882 */ /* 0x000fe20000000000 */
[----:B------:R-:W-:-:S04]  /*0890*/  UIADD3 UR10, UPT, UPT, -UR5, 0x100000, URZ ;  /* 0x00100000050a7890 */ /* 0x000fc8000fffe1ff */
[----:B------:R-:W-:Y:S02]  /*08a0*/  USHF.L.U32 UR11, UR10, 0xb, URZ ;  /* 0x0000000b0a0b7899 */ /* 0x000fe400080006ff */
[----:B------:R-:W-:Y:S02]  /*08b0*/  USHF.L.U32 UR10, UR10, 0x1, URZ ;  /* 0x000000010a0a7899 */ /* 0x000fe400080006ff */
[----:B------:R-:W-:-:S04]  /*08c0*/  UIADD3 UR4, UPT, UPT, -UR4, 0x100000, URZ ;  /* 0x0010000004047890 */ /* 0x000fc8000fffe1ff */
[----:B------:R-:W-:Y:S02]  /*08d0*/  USHF.L.U32 UR5, UR4, 0xb, URZ ;  /* 0x0000000b04057899 */ /* 0x000fe400080006ff */
[----:B------:R-:W-:Y:S01]  /*08e0*/  USHF.L.U32 UR4, UR4, 0x1, URZ ;  /* 0x0000000104047899 */ /* 0x000fe200080006ff */
[----:B------:R-:W-:Y:S01]  /*08f0*/  ELECT P0, URZ, PT ;  /* 0x0000000000ff782f */ /* 0x000fe20003800000 */
[----:B--2---:R-:W-:Y:S01]  /*0900*/  ULEA UR7, UR7, UR9, 0x18 ;  /* 0x0000000907077291 */ /* 0x004fe2000f8ec0ff */
[----:B------:R-:W2:Y:S11]  /*0910*/  FENCE.VIEW.ASYNC.S ;  /* 0x00000000000073c6 */ /* 0x000eb60000000000 */
[----:B--2---:R2:W3:Y:S01]  /*0920*/  SYNCS.EXCH.64 URZ, [UR7+0x110], UR10 ;  /* 0x0001100a07ff75b2 */ /* 0x0044e20008000100 */
[----:B------:R2:W4:Y:S01]  /*0930*/  SYNCS.EXCH.64 URZ, [UR7+0x120], UR4 ;  /* 0x0001200407ff75b2 */ /* 0x0005220008000100 */
[----:B------:R2:W1:Y:S01]  /*0940*/  SYNCS.EXCH.64 URZ, [UR7+0x118], UR10 ;  /* 0x0001180a07ff75b2 */ /* 0x0004620008000100 */
[----:B------:R2:W1:Y:S01]  /*0950*/  SYNCS.EXCH.64 URZ, [UR7+0x128], UR4 ;  /* 0x0001280407ff75b2 */ /* 0x0004620008000100 */
[----:B------:R-:W-:Y:S01]  /*0960*/  NOP ;  /* 0x0000000000007918 */ /* 0x000fe20000000000 */
.L_x_11:
[----:B------:R-:W2:Y:S01]  /*0970*/  SHFL.IDX PT, R2, R96, RZ, 0x1f ;  /* 0x00001fff60027589 */ /* 0x000ea200000e0000 */
[----:B------:R-:W-:Y:S01]  /*0980*/  NOP ;  /* 0x0000000000007918 */ /* 0x000fe20000000000 */
[----:B--2---:R-:W-:-:S13]  /*0990*/  ISETP.NE.AND P0, PT, R2, 0x3, PT ;  /* 0x000000030200780c */ /* 0x004fda0003f05270 */
[----:B------:R-:W-:Y:S05]  /*09a0*/  @P0 BRA `(.L_x_12) ;  /* 0x0000000000300947 */ /* 0x000fea0003800000 */
[----:B------:R-:W2:Y:S01]  /*09b0*/  S2UR UR5, SR_CgaCtaId ;  /* 0x00000000000579c3 */ /* 0x000ea20000008800 */
[----:B------:R-:W-:Y:S01]  /*09c0*/  UMOV UR7, 0x400 ;  /* 0x0000040000077882 */ /* 0x000fe20000000000 */
[----:B------:R-:W-:Y:S01]  /*09d0*/  UMOV UR4, 0x20 ;  /* 0x0000002000047882 */ /* 0x000fe20000000000 */
[----:B------:R-:W-:Y:S01]  /*09e0*/  ELECT P0, URZ, PT ;  /* 0x0000000000ff782f */ /* 0x000fe20003800000 */
[----:B------:R-:W-:-:S04]  /*09f0*/  UIADD3 UR10, UPT, UPT, -UR4, 0x100000, URZ ;  /* 0x00100000040a7890 */ /* 0x000fc8000fffe1ff */
[----:B------:R-:W-:Y:S02]  /*0a00*/  USHF.L.U32 UR11, UR10, 0xb, URZ ;  /* 0x0000000b0a0b7899 */ /* 0x000fe400080006ff */
[----:B------:R-:W-:Y:S02]  /*0a10*/  USHF.L.U32 UR10, UR10, 0x1, URZ ;  /* 0x000000010a0a7899 */ /* 0x000fe400080006ff */
[----:B--2---:R-:W-:Y:S01]  /*0a20*/  ULEA UR5, UR5, UR7, 0x18 ;  /* 0x0000000705057291 */ /* 0x004fe2000f8ec0ff */
[----:B------:R-:W2:Y:S11]  /*0a30*/  FENCE.VIEW.ASYNC.S ;  /* 0x00000000000073c6 */ /* 0x000eb60000000000 */
[----:B--2---:R2:W1:Y:S01]  /*0a40*/  SYNCS.EXCH.64 URZ, [UR5+0x130], UR10 ;  /* 0x0001300a05ff75b2 */ /* 0x0044620008000100 */
[----:B------:R2:W1:Y:S01]  /*0a50*/  SYNCS.EXCH.64 URZ, [UR5+0x138], UR10 ;  /* 0x0001380a05ff75b2 */ /* 0x0004620008000100 */
[----:B------:R-:W-:Y:S01]  /*0a60*/  NOP ;  /* 0x0000000000007918 */ /* 0x000fe20000000000 */
.L_x_12:
[----:B------:R-:W3:Y:S01]  /*0a70*/  SHFL.IDX PT, R2, R96, RZ, 0x1f ;  /* 0x00001fff60027589 */ /* 0x000ee200000e0000 */
[----:B------:R-:W-:Y:S01]  /*0a80*/  NOP ;  /* 0x0000000000007918 */ /* 0x000fe20000000000 */
[----:B---3--:R-:W-:-:S13]  /*0a90*/  ISETP.NE.AND P0, PT, R2, 0x4, PT ;  /* 0x000000040200780c */ /* 0x008fda0003f05270 */
[----:B------:R-:W-:Y:S05]  /*0aa0*/  @P0 BRA `(.L_x_13) ;  /* 0x00000000004c0947 */ /* 0x000fea0003800000 */
[----:B--2---:R-:W2:Y:S01]  /*0ab0*/  S2UR UR5, SR_CgaCtaId ;  /* 0x00000000000579c3 */ /* 0x004ea20000008800 */
[----:B------:R-:W-:Y:S01]  /*0ac0*/  UMOV UR9, 0x100 ;  /* 0x0000010000097882 */ /* 0x000fe20000000000 */
[----:B------:R-:W-:Y:S01]  /*0ad0*/  UMOV UR7, 0x400 ;  /* 0x0000040000077882 */ /* 0x000fe20000000000 */
[----:B------:R-:W-:Y:S01]  /*0ae0*/  USEL UR9, UR9, 0xe0, UP2 ;  /* 0x000000e009097887 */ /* 0x000fe20009000000 */
[----:B------:R-:W-:Y:S01]  /*0af0*/  UMOV UR4, 0x1 ;  /* 0x0000000100047882 */ /* 0x000fe20000000000 */
[----:B------:R-:W-:Y:S01]  /*0b00*/  ELECT P0, URZ, PT ;  /* 0x0000000000ff782f */ /* 0x000fe20003800000 */
[----:B------:R-:W-:-:S04]  /*0b10*/  UIADD3 UR10, UPT, UPT, -UR4, 0x100000, URZ ;  /* 0x00100000040a7890 */ /* 0x000fc8000fffe1ff */
[----:B------:R-:W-:Y:S02]  /*0b20*/  USHF.L.U32 UR11, UR10, 0xb, URZ ;  /* 0x0000000b0a0b7899 */ /* 0x000fe400080006ff */
[----:B------:R-:W-:Y:S02]  /*0b30*/  USHF.L.U32 UR10, UR10, 0x1, URZ ;  /* 0x000000010a0a7899 */ /* 0x000fe400080006ff */
[----:B------:R-:W-:-:S04]  /*0b40*/  UIADD3 UR12, UPT, UPT, -UR9, 0x100000, URZ ;  /* 0x00100000090c7890 */ /* 0x000fc8000fffe1ff */
[----:B------:R-:W-:Y:S02]  /*0b50*/  USHF.L.U32 UR13, UR12, 0xb, URZ ;  /* 0x0000000b0c0d7899 */ /* 0x000fe400080006ff */
[----:B------:R-:W-:Y:S02]  /*0b60*/  USHF.L.U32 UR12, UR12, 0x1, URZ ;  /* 0x000000010c0c7899 */ /* 0x000fe400080006ff */
[----:B--2---:R-:W-:Y:S01]  /*0b70*/  ULEA UR5, UR5, UR7, 0x18 ;  /* 0x0000000705057291 */ /* 0x004fe2000f8ec0ff */
[----:B------:R-:W2:Y:S11]  /*0b80*/  FENCE.VIEW.ASYNC.S ;  /* 0x00000000000073c6 */ /* 0x000eb60000000000 */
[----:B--2---:R3:W2:Y:S01]  /*0b90*/  SYNCS.EXCH.64 URZ, [UR5+0x140], UR10 ;  /* 0x0001400a05ff75b2 */ /* 0x0046a20008000100 */
[----:B------:R3:W1:Y:S01]  /*0ba0*/  SYNCS.EXCH.64 URZ, [UR5+0x150], UR12 ;  /* 0x0001500c05ff75b2 */ /* 0x0006620008000100 */
[----:B------:R3:W1:Y:S01]  /*0bb0*/  SYNCS.EXCH.64 URZ, [UR5+0x148], UR10 ;  /* 0x0001480a05ff75b2 */ /* 0x0006620008000100 */
[----:B------:R3:W1:Y:S02]  /*0bc0*/  SYNCS.EXCH.64 URZ, [UR5+0x158], UR12 ;  /* 0x0001580c05ff75b2 */ /* 0x0006640008000100 */
[----:B---3--:R-:W-:Y:S01]  /*0bd0*/  NOP ;  /* 0x0000000000007918 */ /* 0x008fe20000000000 */
.L_x_13:
[----:B------:R-:W3:Y:S01]  /*0be0*/  SHFL.IDX PT, R2, R96, RZ, 0x1f ;  /* 0x00001fff60027589 */ /* 0x000ee200000e0000 */
[----:B------:R-:W-:Y:S01]  /*0bf0*/  NOP ;  /* 0x0000000000007918 */ /* 0x000fe20000000000 */
[----:B---3--:R-:W-:-:S13]  /*0c00*/  ISETP.NE.AND P0, PT, R2, 0x5, PT ;  /* 0x000000050200780c */ /* 0x008fda0003f05270 */
[----:B------:R-:W-:Y:S05]  /*0c10*/  @P0 BRA `(.L_x_14) ;  /* 0x0000000000580947 */ /* 0x000fea0003800000 */
[----:B------:R-:W3:Y:S01]  /*0c20*/  S2UR UR7, SR_CgaCtaId ;  /* 0x00000000000779c3 */ /* 0x000ee20000008800 */
[----:B------:R-:W-:Y:S01]  /*0c30*/  UMOV UR9, 0x400 ;  /* 0x0000040000097882 */ /* 0x000fe20000000000 */
[----:B--2---:R-:W-:Y:S01]  /*0c40*/  UMOV UR5, 0x1 ;  /* 0x0000000100057882 */ /* 0x004fe20000000000 */
        /* <DEDUP_REMOVED lines=8> */
[----:B---3--:R-:W-:Y:S01]  /*0cd0*/  ULEA UR7, UR7, UR9, 0x18 ;  /* 0x0000000907077291 */ /* 0x008fe2000f8ec0ff */
[----:B------:R-:W2:Y:S11]  /*0ce0*/  FENCE.VIEW.ASYNC.S ;  /* 0x00000000000073c6 */ /* 0x000eb60000000000 */
[----:B--2---:R3:W2:Y:S01]  /*0cf0*/  SYNCS.EXCH.64 URZ, [UR7+0x160], UR10 ;  /* 0x0001600a07ff75b2 */ /* 0x0046a20008000100 */
[----:B------:R3:W1:Y:S01]  /*0d00*/  SYNCS.EXCH.64 URZ, [UR7+0x180], UR4 ;  /* 0x0001800407ff75b2 */ /* 0x0006620008000100 */
[----:B------:R3:W1:Y:S01]  /*0d10*/  SYNCS.EXCH.64 URZ, [UR7+0x168], UR10 ;  /* 0x0001680a07ff75b2 */ /* 0x0006620008000100 */
[----:B------:R3:W1:Y:S01]  /*0d20*/  SYNCS.EXCH.64 URZ, [UR7+0x188], UR4 ;  /* 0x0001880407ff75b2 */ /* 0x0006620008000100 */
[----:B------:R3:W1:Y:S01]  /*0d30*/  SYNCS.EXCH.64 URZ, [UR7+0x170], UR10 ;  /* 0x0001700a07ff75b2 */ /* 0x0006620008000100 */
[----:B------:R3:W1:Y:S01]  /*0d40*/  SYNCS.EXCH.64 URZ, [UR7+0x190], UR4 ;  /* 0x0001900407ff75b2 */ /* 0x0006620008000100 */
[----:B------:R3:W1:Y:S01]  /*0d50*/  SYNCS.EXCH.64 URZ, [UR7+0x178], UR10 ;  /* 0x0001780a07ff75b2 */ /* 0x0006620008000100 */
[----:B------:R3:W1:Y:S02]  /*0d60*/  SYNCS.EXCH.64 URZ, [UR7+0x198], UR4 ;  /* 0x0001980407ff75b2 */ /* 0x0006640008000100 */
[----:B---3--:R-:W-:Y:S01]  /*0d70*/  NOP ;  /* 0x0000000000007918 */ /* 0x008fe20000000000 */
.L_x_14:
[----:B------:R-:W3:Y:S01]  /*0d80*/  SHFL.IDX PT, R2, R96, RZ, 0x1f ;  /* 0x00001fff60027589 */ /* 0x000ee200000e0000 */
[----:B------:R-:W-:Y:S01]  /*0d90*/  NOP ;  /* 0x0000000000007918 */ /* 0x000fe20000000000 */
[----:B---3--:R-:W-:-:S13]  /*0da0*/  ISETP.NE.AND P0, PT, R2, 0x3, PT ;  /* 0x000000030200780c */ /* 0x008fda0003f05270 */
[----:B------:R-:W-:Y:S05]  /*0db0*/  @P0 BRA `(.L_x_15) ;  /* 0x0000000000380947 */ /* 0x000fea0003800000 */
[----:B--2---:R-:W2:Y:S01]  /*0dc0*/  S2UR UR5, SR_CgaCtaId ;  /* 0x00000000000579c3 */ /* 0x004ea20000008800 */
        /* <DEDUP_REMOVED lines=13> */
.L_x_15:
[----:B--2---:R-:W2:Y:S01]  /*0ea0*/  S2UR UR5, SR_CTAID.X ;  /* 0x00000000000579c3 */ /* 0x004ea20000002500 */
[----:B------:R-:W-:-:S05]  /*0eb0*/  CS2R.32 R90, SR_CgaSize ;  /* 0x00000000005a7805 */ /* 0x000fca0000008a00 */
[----:B------:R-:W-:-:S05]  /*0ec0*/  IMAD R90, R90, -0xa0, RZ ;  /* 0xffffff605a5a7824 */ /* 0x000fca00078e02ff */
[----:B------:R-:W-:-:S14]  /*0ed0*/  R2UR UR9, R90 ;  /* 0x000000005a0972ca */ /* 0x000fdc00000e0000 */
[----:B------:R-:W3:Y:S01]  /*0ee0*/  LDCU UR9, c[0x0][UR9+0x2b0] ;  /* 0x00005600090977ac */ /* 0x000ee20008000800 */
[----:B------:R-:W-:Y:S01]  /*0ef0*/  NOP ;  /* 0x0000000000007918 */ /* 0x000fe20000000000 */
[----:B------:R-:W-:-:S05]  /*0f00*/  CS2R.32 R90, SR_CgaSize ;  /* 0x00000000005a7805 */ /* 0x000fca0000008a00 */
[----:B------:R-:W-:-:S05]  /*0f10*/  IMAD R90, R90, -0xa0, RZ ;  /* 0xffffff605a5a7824 */ /* 0x000fca00078e02ff */
[----:B------:R-:W-:-:S14]  /*0f20*/  R2UR UR7, R90 ;  /* 0x000000005a0772ca */ /* 0x000fdc00000e0000 */
[----:B------:R-:W4:Y:S01]  /*0f30*/  LDCU UR7, c[0x0][UR7+0x2b4] ;  /* 0x00005680070777ac */ /* 0x000f220008000800 */
[----:B------:R-:W1:Y:S08]  /*0f40*/  S2UR UR4, SR_CTAID.Y ;  /* 0x00000000000479c3 */ /* 0x000e700000002600 */
[----:B------:R-:W4:Y:S01]  /*0f50*/  LDC R9, c[0x0][0xb24] ;  /* 0x0002c900ff097b82 */ /* 0x000f220000000800 */
[----:B--2---:R-:W-:-:S02]  /*0f60*/  I2FP.F32.U32 R5, UR5 ;  /* 0x0000000500057c45 */ /* 0x004fc40008201000 */
[----:B------:R-:W-:-:S05]  /*0f70*/  CS2R.32 R3, SR_CgaSize ;  /* 0x0000000000037805 */ /* 0x000fca0000008a00 */
[----:B------:R-:W-:-:S06]  /*0f80*/  IMAD R3, R3, -0xa0, RZ ;  /* 0xffffff6003037824 */ /* 0x000fcc00078e02ff */
[----:B------:R-:W2:Y:S01]  /*0f90*/  LDC R3, c[0x0][R3+0x2a0] ;  /* 0x0000a80003037b82 */ /* 0x000ea20000000800 */
[----:B------:R-:W-:Y:S01]  /*0fa0*/  MOV R21, UR5 ;  /* 0x0000000500157c02 */ /* 0x000fe20008000f00 */
[----:B---3--:R-:W-:Y:S01]  /*0fb0*/  FMUL R5, R5, UR9 ;  /* 0x0000000905057c20 */ /* 0x008fe20008400000 */
[----:B-1----:R-:W-:Y:S02]  /*0fc0*/  I2FP.F32.U32 R4, UR4 ;  /* 0x0000000400047c45 */ /* 0x002fe40008201000 */
[----:B------:R-:W-:-:S05]  /*0fd0*/  CS2R.32 R2, SR_CgaSize ;  /* 0x0000000000027805 */ /* 0x000fca0000008a00 */
[----:B------:R-:W-:-:S06]  /*0fe0*/  IMAD R2, R2, -0xa0, RZ ;  /* 0xffffff6002027824 */ /* 0x000fcc00078e02ff */
[----:B------:R-:W1:Y:S01]  /*0ff0*/  LDC R2, c[0x0][R2+0x2a4] ;  /* 0x0000a90002027b82 */ /* 0x000e620000000800 */
[----:B------:R-:W3:Y:S01]  /*1000*/  F2I.U32.TRUNC.NTZ R90, R5 ;  /* 0x00000005005a7305 */ /* 0x000ee2000020f000 */
[----:B------:R-:W-:Y:S01]  /*1010*/  MOV R20, UR4 ;  /* 0x0000000400147c02 */ /* 0x000fe20008000f00 */
[----:B----4-:R-:W-:-:S05]  /*1020*/  FMUL R4, R4, UR7 ;  /* 0x0000000704047c20 */ /* 0x010fca0008400000 */
[----:B------:R-:W-:Y:S01]  /*1030*/  BAR.SYNC.DEFER_BLOCKING 0x0 ;  /* 0x0000000000007b1d */ /* 0x000fe20000010000 */
[----:B------:R-:W-:-:S05]  /*1040*/  ISETP.GE.AND P0, PT, R9, 0x1, PT ;  /* 0x000000010900780c */ /* 0x000fca0003f06270 */
[----:B------:R-:W4:Y:S02]  /*1050*/  F2I.U32.TRUNC.NTZ R83, R4 ;  /* 0x0000000400537305 */ /* 0x000f24000020f000 */
[----:B------:R-:W1:Y:S01]  /*1060*/  S2UR UR36, SR_CTAID.Z ;  /* 0x00000000002479c3 */ /* 0x000e620000002700 */
[----:B---3--:R-:W-:-:S05]  /*1070*/  IADD3 R90, PT, PT, -R90, RZ, RZ ;  /* 0x000000ff5a5a7210 */ /* 0x008fca0007ffe1ff */
[----:B--2---:R-:W-:Y:S01]  /*1080*/  IMAD R90, R3, R90, UR5 ;  /* 0x00000005035a7e24 */ /* 0x004fe2000f8e025a */
[----:B----4-:R-:W-:-:S05]  /*1090*/  IADD3 R83, PT, PT, -R83, RZ, RZ ;  /* 0x000000ff53537210 */ /* 0x010fca0007ffe1ff */
[----:B-1----:R-:W-:Y:S01]  /*10a0*/  IMAD R83, R2, R83, UR4 ;  /* 0x0000000402537e24 */ /* 0x002fe2000f8e0253 */
[----:B------:R-:W-:Y:S06]  /*10b0*/  @!P0 BRA `(.L_x_16) ;  /* 0x0000000000b88947 */ /* 0x000fec0003800000 */
[----:B------:R-:W1:Y:S01]  /*10c0*/  LDC.64 R4, c[0x0][0xb18] ;  /* 0x0002c600ff047b82 */ /* 0x000e620000000a00 */
[----:B------:R-:W-:-:S07]  /*10d0*/  ISETP.NE.AND P0, PT, R9, 0x1, PT ;  /* 0x000000010900780c */ /* 0x000fce0003f05270 */
[----:B------:R-:W2:Y:S08]  /*10e0*/  LDC R10, c[0x0][0xb0c] ;  /* 0x0002c300ff0a7b82 */ /* 0x000eb00000000800 */
[----:B------:R-:W3:Y:S08]  /*10f0*/  LDC R11, c[0x0][0x370] ;  /* 0x0000dc00ff0b7b82 */ /* 0x000ef00000000800 */
[----:B------:R-:W4:Y:S01]  /*1100*/  LDC R12, c[0x0][0x374] ;  /* 0x0000dd00ff0c7b82 */ /* 0x000f220000000800 */
[----:B-1----:R-:W-:-:S07]  /*1110*/  ISETP.NE.AND P1, PT, R4, 0x1, PT ;  /* 0x000000010400780c */ /* 0x002fce0003f25270 */
[----:B------:R-:W3:Y:S01]  /*1120*/  LDC.64 R6, c[0x0][0xb10] ;  /* 0x0002c400ff067b82 */ /* 0x000ee20000000a00 */
[----:B--2---:R-:W-:-:S07]  /*1130*/  ISETP.NE.AND P2, PT, R10, 0x1, PT ;  /* 0x000000010a00780c */ /* 0x004fce0003f45270 */
[----:B------:R-:W1:Y:S08]  /*1140*/  LDC R8, c[0x0][0xb20] ;  /* 0x0002c800ff087b82 */ /* 0x000e700000000800 */
[----:B------:R-:W2:Y:S01]  /*1150*/  LDC.64 R2, c[0x0][0xb28] ;  /* 0x0002ca00ff027b82 */ /* 0x000ea20000000a00 */
[----:B----4-:R-:W-:-:S04]  /*1160*/  IMAD.HI.U32 R13, R12, R5, RZ ;  /* 0x000000050c0d7227 */ /* 0x010fc800078e00ff */
[----:B------:R-:W-:-:S04]  /*1170*/  IMAD.HI.U32 R5, R20, R5, RZ ;  /* 0x0000000514057227 */ /* 0x000fc800078e00ff */
[----:B---3--:R-:W-:-:S04]  /*1180*/  IMAD.HI.U32 R14, R11, R6, RZ ;  /* 0x000000060b0e7227 */ /* 0x008fc800078e00ff */
[C---:B------:R-:W-:Y:S01]  /*1190*/  IMAD.HI.U32 R16, R21.reuse, R6, RZ ;  /* 0x0000000615107227 */ /* 0x040fe200078e00ff */
[-C--:B------:R-:W-:Y:S02]  /*11a0*/  @P2 SHF.R.U32.HI R11, RZ, R7.reuse, R14 ;  /* 0x00000007ff0b2219 */ /* 0x080fe4000001160e */
[-C--:B-1----:R-:W-:Y:S02]  /*11b0*/  @P1 SHF.R.U32.HI R12, RZ, R8.reuse, R13 ;  /* 0x00000008ff0c1219 */ /* 0x082fe4000001160d */
[----:B------:R-:W-:Y:S02]  /*11c0*/  SHF.R.U32.HI R5, RZ, R8, R5 ;  /* 0x00000008ff057219 */ /* 0x000fe40000011605 */
[----:B------:R-:W-:Y:S02]  /*11d0*/  SHF.R.U32.HI R16, RZ, R7, R16 ;  /* 0x00000007ff107219 */ /* 0x000fe40000011610 */
[----:B------:R-:W-:Y:S01]  /*11e0*/  SEL R5, R20, R5, !P1 ;  /* 0x0000000514057207 */ /* 0x000fe20004800000 */
[----:B--2---:R-:W-:Y:S01]  /*11f0*/  IMAD.HI.U32 R14, R12, R2, RZ ;  /* 0x000000020c0e7227 */ /* 0x004fe200078e00ff */
[----:B------:R-:W-:-:S02]  /*1200*/  SEL R7, R21, R16, !P2 ;  /* 0x0000001015077207 */ /* 0x000fc40005000000 */
[----:B------:R-:W-:Y:S01]  /*1210*/  IADD3 R13, PT, PT, -R5, RZ, RZ ;  /* 0x000000ff050d7210 */ /* 0x000fe20007ffe1ff */
[----:B------:R-:W-:Y:S01]  /*1220*/  IMAD.HI.U32 R6, R11, R2, RZ ;  /* 0x000000020b067227 */ /* 0x000fe200078e00ff */
[----:B------:R-:W-:-:S03]  /*1230*/  @P0 SHF.R.U32.HI R12, RZ, R3, R14 ;  /* 0x00000003ff0c0219 */ /* 0x000fc6000001160e */
[----:B------:R-:W-:Y:S01]  /*1240*/  IMAD R13, R4, R13, R20 ;  /* 0x0000000d040d7224 */ /* 0x000fe200078e0214 */
[----:B------:R-:W-:Y:S01]  /*1250*/  @P0 SHF.R.U32.HI R11, RZ, R3, R6 ;  /* 0x00000003ff0b0219 */ /* 0x000fe20000011606 */
[----:B------:R-:W-:-:S04]  /*1260*/  IMAD R12, R12, R9, RZ ;  /* 0x000000090c0c7224 */ /* 0x000fc800078e02ff */
[----:B------:R-:W-:Y:S01]  /*1270*/  IMAD R6, R11, R9, RZ ;  /* 0x000000090b067224 */ /* 0x000fe200078e02ff */
[----:B------:R-:W-:-:S04]  /*1280*/  ISETP.GE.AND P1, PT, R5, R12, PT ;  /* 0x0000000c0500720c */ /* 0x000fc80003f26270 */
[----:B------:R-:W-:Y:S01]  /*1290*/  ISETP.GE.OR P1, PT, R7, R6, P1 ;  /* 0x000000060700720c */ /* 0x000fe20000f26670 */
[----:B------:R-:W-:-:S05]  /*12a0*/  IMAD.HI.U32 R6, R5, R2, RZ ;  /* 0x0000000205067227 */ /* 0x000fca00078e00ff */
[----:B------:R-:W-:-:S04]  /*12b0*/  SHF.R.U32.HI R6, RZ, R3, R6 ;  /* 0x00000003ff067219 */ /* 0x000fc80000011606 */
[----:B------:R-:W-:-:S03]  /*12c0*/  SEL R6, R5, R6, !P0 ;  /* 0x0000000605067207 */ /* 0x000fc60004000000 */
[----:B------:R-:W-:Y:S01]  /*12d0*/  @!P1 IMAD.HI.U32 R8, R7, R2, RZ ;  /* 0x0000000207089227 */ /* 0x000fe200078e00ff */
[----:B------:R-:W-:-:S04]  /*12e0*/  IADD3 R2, PT, PT, -R6, RZ, RZ ;  /* 0x000000ff06027210 */ /* 0x000fc80007ffe1ff */
[----:B------:R-:W-:Y:S01]  /*12f0*/  @!P1 SHF.R.U32.HI R8, RZ, R3, R8 ;  /* 0x00000003ff089219 */ /* 0x000fe20000011608 */
[----:B------:R-:W-:-:S03]  /*1300*/  IMAD R2, R9, R2, R5 ;  /* 0x0000000209027224 */ /* 0x000fc600078e0205 */
[----:B------:R-:W-:-:S05]  /*1310*/  @!P1 SEL R3, R7, R8, !P0 ;  /* 0x0000000807039207 */ /* 0x000fca0004000000 */
[--C-:B------:R-:W-:Y:S02]  /*1320*/  @!P1 IMAD.IADD R6, R6, 0x1, -R3.reuse ;  /* 0x0000000106069824 */ /* 0x100fe400078e0a03 */
[----:B------:R-:W-:Y:S01]  /*1330*/  @!P1 IMAD R3, R2, R11, R3 ;  /* 0x0000000b02039224 */ /* 0x000fe200078e0203 */
[----:B------:R-:W-:Y:S01]  /*1340*/  IADD3 R2, PT, PT, -R7, RZ, RZ ;  /* 0x000000ff07027210 */ /* 0x000fe20007ffe1ff */
[----:B------:R-:W-:Y:S02]  /*1350*/  @!P1 IMAD R5, R6, R9, R7 ;  /* 0x0000000906059224 */ /* 0x000fe400078e0207 */
[----:B------:R-:W-:Y:S02]  /*1360*/  @!P1 IMAD.MOV.U32 R7, RZ, RZ, R3 ;  /* 0x000000ffff079224 */ /* 0x000fe400078e0003 */
[----:B------:R-:W-:Y:S02]  /*1370*/  IMAD R2, R10, R2, R21 ;  /* 0x000000020a027224 */ /* 0x000fe400078e0215 */
[----:B------:R-:W-:-:S02]  /*1380*/  IMAD R20, R5, R4, R13 ;  /* 0x0000000405147224 */ /* 0x000fc400078e020d */
[----:B------:R-:W-:Y:S02]  /*1390*/  IMAD R21, R7, R10, R2 ;  /* 0x0000000a07157224 */ /* 0x000fe400078e0202 */
.L_x_16:
[----:B------:R-:W1:Y:S01]  /*13a0*/  LDCU UR4, c[0x0][0xb30] ;  /* 0x00016600ff0477ac */ /* 0x000e620008000800 */
[----:B------:R-:W2:Y:S08]  /*13b0*/  S2UR UR37, SR_CgaCtaId ;  /* 0x00000000002579c3 */ /* 0x000eb00000008800 */
[----:B------:R-:W3:Y:S01]  /*13c0*/  LDC R40, c[0x0][0xb24] ;  /* 0x0002c900ff287b82 */ /* 0x000ee20000000800 */
[----:B-1----:R-:W-:-:S09]  /*13d0*/  UISETP.NE.AND UP1, UPT, UR4, 0x1, UPT ;  /* 0x000000010400788c */ /* 0x002fd2000bf25270 */
[----:B--2---:R-:W-:Y:S05]  /*13e0*/  BRA.U UP1, `(.L_x_17) ;  /* 0x0000000101407547 */ /* 0x004fea000b800000 */
[----:B------:R-:W1:Y:S08]  /*13f0*/  LDC.64 R4, c[0x0][0xb10] ;  /* 0x0002c400ff047b82 */ /* 0x000e700000000a00 */
[----:B------:R-:W2:Y:S08]  /*1400*/  LDC.64 R2, c[0x0][0xb18] ;  /* 0x0002c600ff027b82 */ /* 0x000eb00000000a00 */
[----:B------:R-:W4:Y:S08]  /*1410*/  LDC R6, c[0x0][0xb20] ;  /* 0x0002c800ff067b82 */ /* 0x000f300000000800 */
[----:B------:R-:W3:Y:S01]  /*1420*/  LDC R8, c[0x0][0xb0c] ;  /* 0x0002c300ff087b82 */ /* 0x000ee20000000800 */
[----:B-1----:R-:W-:-:S05]  /*1430*/  IMAD.HI.U32 R4, R21, R4, RZ ;  /* 0x0000000415047227 */ /* 0x002fca00078e00ff */
[----:B------:R-:W-:Y:S01]  /*1440*/  SHF.R.U32.HI R4, RZ, R5, R4 ;  /* 0x00000005ff047219 */ /* 0x000fe20000011604 */
[----:B--2---:R-:W-:Y:S01]  /*1450*/  IMAD.HI.U32 R3, R20, R3, RZ ;  /* 0x0000000314037227 */ /* 0x004fe200078e00ff */
[----:B------:R-:W-:-:S04]  /*1460*/  ISETP.NE.AND P0, PT, R2, 0x1, PT ;  /* 0x000000010200780c */ /* 0x000fc80003f05270 */
[----:B----4-:R-:W-:-:S04]  /*1470*/  SHF.R.U32.HI R3, RZ, R6, R3 ;  /* 0x00000006ff037219 */ /* 0x010fc80000011603 */
[----:B------:R-:W-:Y:S02]  /*1480*/  SEL R3, R20, R3, !P0 ;  /* 0x0000000314037207 */ /* 0x000fe40004000000 */
[----:B---3--:R-:W-:-:S04]  /*1490*/  ISETP.NE.AND P1, PT, R8, 0x1, PT ;  /* 0x000000010800780c */ /* 0x008fc80003f25270 */
[----:B------:R-:W-:-:S05]  /*14a0*/  SEL R4, R21, R4, !P1 ;  /* 0x0000000415047207 */ /* 0x000fca0004800000 */
[----:B------:R-:W-:Y:S02]  /*14b0*/  IMAD.IADD R5, R3, 0x1, -R4 ;  /* 0x0000000103057824 */ /* 0x000fe400078e0a04 */
[----:B------:R-:W-:Y:S02]  /*14c0*/  IMAD.IADD R3, R4, 0x1, -R3 ;  /* 0x0000000104037824 */ /* 0x000fe400078e0a03 */
[----:B------:R-:W-:Y:S02]  /*14d0*/  IMAD R21, R5, R8, R21 ;  /* 0x0000000805157224 */ /* 0x000fe400078e0215 */
[----:B------:R-:W-:-:S07]  /*14e0*/  IMAD R20, R3, R2, R20 ;  /* 0x0000000203147224 */ /* 0x000fce00078e0214 */
.L_x_17:
[----:B------:R-:W-:Y:S01]  /*14f0*/  BAR.SYNC.DEFER_BLOCKING 0x0 ;  /* 0x0000000000007b1d */ /* 0x000fe20000010000 */
[----:B------:R-:W-:Y:S01]  /*1500*/  UISETP.NE.AND UP1, UPT, UR8, 0x2, UPT ;  /* 0x000000020800788c */ /* 0x000fe2000bf25270 */
[----:B------:R-:W-:Y:S02]  /*1510*/  ISETP.NE.OR P5, PT, R0, 0x2, !P5 ;  /* 0x000000020000780c */ /* 0x000fe40006fa5670 */
[----:B------:R-:W-:-:S06]  /*1520*/  LOP3.LUT R2, R103, 0x1f, RZ, 0xc0, !PT ;  /* 0x0000001f67027812 */ /* 0x000fcc00078ec0ff */
[----:B------:R-:W-:Y:S05]  /*1530*/  BRA.U UP1, `(.L_x_18) ;  /* 0x0000001901307547 */ /* 0x000fea000b800000 */
[----:B------:R-:W1:Y:S01]  /*1540*/  LDCU UR13, c[0x0][0x38c] ;  /* 0x00007180ff0d77ac */ /* 0x000e620008000800 */
[----:B------:R-:W2:Y:S01]  /*1550*/  LDC R9, c[0x0][0x370] ;  /* 0x0000dc00ff097b82 */ /* 0x000ea20000000800 */
[----:B------:R-:W-:Y:S01]  /*1560*/  PLOP3.LUT P1, PT, PT, PT, UP2, 0x80, 0x8 ;  /* 0x000000000008781c */ /* 0x000fe20003f2f028 */
[----:B------:R-:W-:Y:S01]  /*1570*/  IMAD.MOV.U32 R15, RZ, RZ, 0x1 ;  /* 0x00000001ff0f7424 */ /* 0x000fe200078e00ff */
[----:B------:R-:W-:Y:S01]  /*1580*/  ISETP.EQ.OR P4, PT, R2, RZ, P5 ;  /* 0x000000ff0200720c */ /* 0x000fe20002f82670 */
[----:B------:R-:W-:Y:S01]  /*1590*/  IMAD.MOV.U32 R14, RZ, RZ, RZ ;  /* 0x000000ffff0e7224 */ /* 0x000fe200078e00ff */
[----:B------:R-:W-:Y:S02]  /*15a0*/  PLOP3.LUT P1, PT, P1, PT, PT, 0x8, 0x80 ;  /* 0x000000000080781c */ /* 0x000fe40000f2e170 */
[----:B------:R-:W-:Y:S01]  /*15b0*/  CS2R R12, SRZ ;  /* 0x00000000000c7805 */ /* 0x000fe2000001ff00 */
[----:B------:R-:W-:Y:S01]  /*15c0*/  IMAD.MOV.U32 R10, RZ, RZ, 0x1 ;  /* 0x00000001ff0a7424 */ /* 0x000fe200078e00ff */
[----:B------:R-:W4:Y:S01]  /*15d0*/  LDC R0, c[0x0][0x374] ;  /* 0x0000dd00ff007b82 */ /* 0x000f220000000800 */
[----:B------:R-:W2:Y:S01]  /*15e0*/  LDCU.64 UR22, c[0x0][0x348] ;  /* 0x00006900ff1677ac */ /* 0x000ea20008000a00 */
[----:B------:R-:W-:Y:S01]  /*15f0*/  UMOV UR6, URZ ;  /* 0x000000ff00067c82 */ /* 0x000fe20008000000 */
[----:B-1----:R-:W-:-:S04]  /*1600*/  UIADD3 UR5, UPT, UPT, UR13, 0x3f, URZ ;  /* 0x0000003f0d057890 */ /* 0x002fc8000fffe0ff */
[----:B------:R-:W-:-:S04]  /*1610*/  USHF.R.S32.HI UR4, URZ, 0x1f, UR5 ;  /* 0x0000001fff047899 */ /* 0x000fc80008011405 */
[----:B------:R-:W-:-:S04]  /*1620*/  ULEA.HI UR4, UR4, UR5, URZ, 0x6 ;  /* 0x0000000504047291 */ /* 0x000fc8000f8f30ff */
[----:B------:R-:W-:Y:S02]  /*1630*/  USHF.R.S32.HI UR15, URZ, 0x6, UR4 ;  /* 0x00000006ff0f7899 */ /* 0x000fe40008011404 */
[----:B------:R-:W-:Y:S02]  /*1640*/  UIADD3 UR4, UPT, UPT, UR13, -0x1, URZ ;  /* 0xffffffff0d047890 */ /* 0x000fe4000fffe0ff */
[----:B------:R-:W-:Y:S02]  /*1650*/  UISETP.LT.U32.AND UP0, UPT, UR15, 0x11, UPT ;  /* 0x000000110f00788c */ /* 0x000fe4000bf01070 */
[----:B------:R-:W-:Y:S02]  /*1660*/  UISETP.GE.U32.AND UP1, UPT, UR4, -0x7f, UPT ;  /* 0xffffff810400788c */ /* 0x000fe4000bf26070 */
[----:B------:R-:W-:Y:S02]  /*1670*/  USEL UR14, UR15, 0x11, UP0 ;  /* 0x000000110f0e7887 */ /* 0x000fe40008000000 */
[----:B------:R-:W-:-:S02]  /*1680*/  UIADD3 UR13, UPT, UPT, UR13, 0x7e, URZ ;  /* 0x0000007e0d0d7890 */ /* 0x000fc4000fffe0ff */
[----:B------:R-:W-:Y:S02]  /*1690*/  UIADD3 UR5, UPT, UPT, UR14, -0x1, URZ ;  /* 0xffffffff0e057890 */ /* 0x000fe4000fffe0ff */
[----:B------:R-:W-:-:S03]  /*16a0*/  UIADD3 UR7, UPT, UPT, UR15, -UR14, URZ ;  /* 0x8000000e0f077290 */ /* 0x000fc6000fffe0ff */
[----:B------:R-:W-:-:S04]  /*16b0*/  @UP1 UIADD3 UR5, UPT, UPT, UR14, URZ, URZ ;  /* 0x000000ff0e051290 */ /* 0x000fc8000fffe0ff */
[----:B--2---:R-:W-:-:S12]  /*16c0*/  UIADD3 UR5, UPT, UPT, UR5, 0x1, URZ ;  /* 0x0000000105057890 */ /* 0x004fd8000fffe0ff */
.L_x_36:
[----:B------:R-:W-:Y:S01]  /*16d0*/  UISETP.NE.AND UP0, UPT, UR37, URZ, UPT ;  /* 0x000000ff2500728c */ /* 0x000fe2000bf05270 */
[----:B------:R-:W1:Y:S08]  /*16e0*/  S2UR UR37, SR_CgaCtaId ;  /* 0x00000000002579c3 */ /* 0x000e700000008800 */
[----:B------:R-:W-:Y:S05]  /*16f0*/  BRA.U UP0, `(.L_x_19) ;  /* 0x0000000100347547 */ /* 0x000fea000b800000 */
[----:B------:R-:W2:Y:S01]  /*1700*/  S2R R2, SR_CgaCtaId ;  /* 0x0000000000027919 */ /* 0x000ea20000008800 */
[----:B------:R-:W-:-:S04]  /*1710*/  MOV R3, 0x400 ;  /* 0x0000040000037802 */ /* 0x000fc80000000f00 */
[----:B--2---:R-:W-:Y:S02]  /*1720*/  LEA R3, R2, R3, 0x18 ;  /* 0x0000000302037211 */ /* 0x004fe400078ec0ff */
[----:B------:R-:W-:-:S03]  /*1730*/  SHF.L.U32 R2, R10, 0x1f, RZ ;  /* 0x0000001f0a027819 */ /* 0x000fc600000006ff */
[----:B------:R-:W-:-:S04]  /*1740*/  IMAD R3, R12, 0x8, R3 ;  /* 0x000000080c037824 */ /* 0x000fc800078e0203 */
[----:B------:R-:W2:Y:S02]  /*1750*/  SYNCS.PHASECHK.TRANS64.TRYWAIT P0, [R3+URZ+0x1b0], R2 ;  /* 0x0001b002030075a7 */ /* 0x000ea400080011ff */
[----:B--2---:R-:W-:Y:S05]  /*1760*/  @!P0 BRA `(.L_x_20) ;  /* 0x0000006000bc8947 */ /* 0x004fea0003800000 */
.L_x_119:
[----:B------:R-:W-:Y:S01]  /*1770*/  VIADD R12, R12, 0x1 ;  /* 0x000000010c0c7836 */ /* 0x000fe20000000000 */
[----:B------:R2:W-:Y:S04]  /*1780*/  SYNCS.ARRIVE.TRANS64.A1T0 RZ, [R3+URZ+0x1a0], RZ ;  /* 0x0001a0ff03ff79a7 */ /* 0x0005e800081000ff */
[----:B------:R-:W-:-:S04]  /*1790*/  ISETP.NE.AND P0, PT, R12, 0x2, PT ;  /* 0x000000020c00780c */ /* 0x000fc80003f05270 */
[----:B------:R-:W-:Y:S02]  /*17a0*/  SEL R12, R12, RZ, P0 ;  /* 0x000000ff0c0c7207 */ /* 0x000fe40000000000 */
[----:B--2---:R-:W-:-:S04]  /*17b0*/  SEL R3, RZ, 0x1, P0 ;  /* 0x00000001ff037807 */ /* 0x004fc80000000000 */
[----:B------:R-:W-:-:S07]  /*17c0*/  LOP3.LUT R10, R10, R3, RZ, 0x3c, !PT ;  /* 0x000000030a0a7212 */ /* 0x000fce00078e3cff */
.L_x_19:
[----:B------:R-:W-:Y:S01]  /*17d0*/  UMOV UR4, 0x400 ;  /* 0x0000040000047882 */ /* 0x000fe20000000000 */
[----:B------:R-:W-:Y:S01]  /*17e0*/  SHF.L.U32 R2, R15, 0x1f, RZ ;  /* 0x0000001f0f027819 */ /* 0x000fe200000006ff */
[----:B-1----:R-:W-:Y:S01]  /*17f0*/  ULEA UR4, UR37, UR4, 0x18 ;  /* 0x0000000425047291 */ /* 0x002fe2000f8ec0ff */
[----:B------:R-:W-:Y:S01]  /*1800*/  R2UR UR35, R21 ;  /* 0x00000000152372ca */ /* 0x000fe200000e0000 */
[----:B------:R-:W-:Y:S01]  /*1810*/  UISETP.GE.U32.AND UP0, UPT, UR13, 0x7f, UPT ;  /* 0x0000007f0d00788c */ /* 0x000fe2000bf06070 */
[----:B------:R-:W-:Y:S01]  /*1820*/  R2UR UR11, R20 ;  /* 0x00000000140b72ca */ /* 0x000fe200000e0000 */
[----:B------:R-:W-:Y:S01]  /*1830*/  ULEA UR8, UR6, UR4, 0x3 ;  /* 0x0000000406087291 */ /* 0x000fe2000f8e18ff */
[----:B------:R-:W-:-:S08]  /*1840*/  UMOV UR24, URZ ;  /* 0x000000ff00187c82 */ /* 0x000fd00008000000 */
[----:B------:R1:W2:Y:S01]  /*1850*/  SYNCS.PHASECHK.TRANS64.TRYWAIT P0, [UR8+0x88], R2 ;  /* 0x00008802ff0075a7 */ /* 0x0002a20008001108 */
[----:B------:R-:W-:Y:S02]  /*1860*/  USHF.L.U32 UR35, UR35, 0x6, URZ ;  /* 0x0000000623237899 */ /* 0x000fe400080006ff */
[----:B------:R-:W-:Y:S01]  /*1870*/  USHF.L.U32 UR11, UR11, 0x7, URZ ;  /* 0x000000070b0b7899 */ /* 0x000fe200080006ff */
[----:B------:R-:W-:Y:S11]  /*1880*/  BRA.U !UP0, `(.L_x_21) ;  /* 0x0000000108a87547 */ /* 0x000ff6000b800000 */
[----:B------:R-:W-:Y:S01]  /*1890*/  UMOV UR16, URZ ;  /* 0x000000ff00107c82 */ /* 0x000fe20008000000 */
[----:B------:R-:W-:-:S05]  /*18a0*/  UMOV UR17, UR6 ;  /* 0x0000000600117c82 */ /* 0x000fca0008000000 */
.L_x_26:
[----:B-1----:R-:W-:Y:S01]  /*18b0*/  ULEA UR33, UR17, UR4, 0x3 ;  /* 0x0000000411217291 */ /* 0x002fe2000f8e18ff */
[----:B--2---:R-:W-:Y:S01]  /*18c0*/  @!P5 MOV R3, 0x3000 ;  /* 0x000030000003d802 */ /* 0x004fe20000000f00 */
[----:B--2---:R-:W-:Y:S10]  /*18d0*/  @P0 BRA `(.L_x_22) ;  /* 0x00000000000c0947 */ /* 0x004ff40003800000 */
[----:B------:R-:W-:-:S04]  /*18e0*/  SHF.L.U32 R5, R15, 0x1f, RZ ;  /* 0x0000001f0f057819 */ /* 0x000fc800000006ff */
[----:B------:R-:W2:Y:S02]  /*18f0*/  SYNCS.PHASECHK.TRANS64.TRYWAIT P0, [UR33+0x88], R5 ;  /* 0x00008805ff0075a7 */ /* 0x000ea40008001121 */
[----:B--2---:R-:W-:Y:S05]  /*1900*/  @!P0 BRA `(.L_x_23) ;  /* 0x0000006000688947 */ /* 0x004fea0003800000 */
.L_x_22:
[----:B------:R2:W-:Y:S01]  /*1910*/  @!P5 SYNCS.ARRIVE.TRANS64 RZ, [UR33], R3 ;  /* 0x00000003ffffd9a7 */ /* 0x0005e20008000021 */
[----:B------:R-:W-:Y:S04]  /*1920*/  BSSY.RECONVERGENT B0, `(.L_x_24) ;  /* 0x0000003000007945 */ /* 0x000fe80003800200 */
[----:B------:R-:W-:Y:S05]  /*1930*/  @P4 BRA `(.L_x_25) ;  /* 0x0000000000044947 */ /* 0x000fea0003800000 */
[----:B------:R-:W-:Y:S05]  /*1940*/  BPT.TRAP 0x1 ;  /* 0x000000040000795c */ /* 0x000fea0000300000 */
.L_x_25:
[----:B------:R-:W-:Y:S05]  /*1950*/  BSYNC.RECONVERGENT B0 ;  /* 0x0000000000007941 */ /* 0x000fea0003800200 */
.L_x_24:
[----:B------:R-:W-:Y:S02]  /*1960*/  UIADD3 UR6, UPT, UPT, UR17, 0x1, URZ ;  /* 0x0000000111067890 */ /* 0x000fe4000fffe0ff */
[----:B------:R-:W-:Y:S02]  /*1970*/  ULEA UR32, UR17, UR4, 0xc ;  /* 0x0000000411207291 */ /* 0x000fe4000f8e60ff */
[----:B------:R-:W-:Y:S02]  /*1980*/  UISETP.NE.AND UP0, UPT, UR6, 0x11, UPT ;  /* 0x000000110600788c */ /* 0x000fe4000bf05270 */
[----:B------:R-:W-:Y:S02]  /*1990*/  UIADD3 UR26, UP1, UPT, UR22, 0x80, URZ ;  /* 0x00000080161a7890 */ /* 0x000fe4000ff3e0ff */
[----:B------:R-:W-:Y:S02]  /*19a0*/  USEL UR9, URZ, 0x1, UP0 ;  /* 0x00000001ff097887 */ /* 0x000fe40008000000 */
[----:B------:R-:W-:-:S02]  /*19b0*/  USEL UR6, UR6, URZ, UP0 ;  /* 0x000000ff06067287 */ /* 0x000fc40008000000 */
[----:B------:R-:W-:Y:S02]  /*19c0*/  UIADD3 UR20, UP0, UPT, UR22, 0x180, URZ ;  /* 0x0000018016147890 */ /* 0x000fe4000ff1e0ff */
[----:B------:R-:W-:Y:S01]  /*19d0*/  ULEA UR8, UR6, UR4, 0x3 ;  /* 0x0000000406087291 */ /* 0x000fe2000f8e18ff */
[----:B------:R-:W-:Y:S01]  /*19e0*/  LOP3.LUT R15, R15, UR9, RZ, 0x3c, !PT ;  /* 0x000000090f0f7c12 */ /* 0x000fe2000f8e3cff */
[----:B------:R-:W-:Y:S02]  /*19f0*/  USHF.L.U32 UR34, UR16, 0x6, URZ ;  /* 0x0000000610227899 */ /* 0x000fe400080006ff */
[----:B------:R-:W-:Y:S01]  /*1a00*/  UIADD3.X UR27, UPT, UPT, URZ, UR23, URZ, UP1, !UPT ;  /* 0x00000017ff1b7290 */ /* 0x000fe20008ffe4ff */
[----:B-1----:R-:W-:Y:S01]  /*1a10*/  SHF.L.U32 R2, R15, 0x1f, RZ ;  /* 0x0000001f0f027819 */ /* 0x002fe200000006ff */
[----:B------:R-:W-:Y:S02]  /*1a20*/  UIADD3 UR32, UPT, UPT, UR32, 0x4400, URZ ;  /* 0x0000440020207890 */ /* 0x000fe4000fffe0ff */
[----:B------:R-:W-:Y:S01]  /*1a30*/  UIADD3.X UR21, UPT, UPT, URZ, UR23, URZ, UP0, !UPT ;  /* 0x00000017ff157290 */ /* 0x000fe200087fe4ff */
[----:B------:R1:W1:Y:S01]  /*1a40*/  SYNCS.PHASECHK.TRANS64.TRYWAIT P0, [UR8+0x88], R2 ;  /* 0x00008802ff0075a7 */ /* 0x0002620008001108 */
[----:B------:R-:W-:Y:S01]  /*1a50*/  ULEA UR8, UR17, UR4, 0xd ;  /* 0x0000000411087291 */ /* 0x000fe2000f8e68ff */
[----:B------:R-:W-:Y:S01]  /*1a60*/  UMOV UR18, 0x0 ;  /* 0x0000000000127882 */ /* 0x000fe20000000000 */
[----:B------:R-:W-:-:S02]  /*1a70*/  UMOV UR19, 0x10000000 ;  /* 0x1000000000137882 */ /* 0x000fc40000000000 */
[----:B------:R-:W-:Y:S01]  /*1a80*/  UIADD3 UR8, UPT, UPT, UR8, 0x15400, URZ ;  /* 0x0001540008087890 */ /* 0x000fe2000fffe0ff */
[----:B------:R1:W-:Y:S01]  /*1a90*/  UTMALDG.3D [UR32], [UR26], desc[UR18] ;  /* 0x000012201a0075b4 */ /* 0x0003e20008011000 */
[----:B------:R-:W-:Y:S01]  /*1aa0*/  UMOV UR12, UR36 ;  /* 0x00000024000c7c82 */ /* 0x000fe20008000000 */
[----:B------:R-:W-:Y:S01]  /*1ab0*/  UMOV UR9, UR33 ;  /* 0x0000002100097c82 */ /* 0x000fe20008000000 */
[----:B------:R-:W-:Y:S01]  /*1ac0*/  UMOV UR10, UR34 ;  /* 0x00000022000a7c82 */ /* 0x000fe20008000000 */
[----:B------:R-:W-:Y:S01]  /*1ad0*/  UIADD3 UR16, UPT, UPT, UR16, 0x1, URZ ;  /* 0x0000000110107890 */ /* 0x000fe2000fffe0ff */
[----:B------:R-:W-:Y:S01]  /*1ae0*/  UMOV UR24, UR5 ;  /* 0x0000000500187c82 */ /* 0x000fe20008000000 */
[----:B------:R-:W-:Y:S02]  /*1af0*/  UMOV UR17, UR6 ;  /* 0x0000000600117c82 */ /* 0x000fe40008000000 */
[----:B------:R1:W-:Y:S01]  /*1b00*/  UTMALDG.3D [UR8], [UR20], desc[UR18] ;  /* 0x00001208140075b4 */ /* 0x0003e20008011000 */
[----:B------:R-:W-:-:S09]  /*1b10*/  UISETP.NE.AND UP0, UPT, UR16, UR5, UPT ;  /* 0x000000051000728c */ /* 0x000fd2000bf05270 */
[----:B------:R-:W-:Y:S05]  /*1b20*/  BRA.U UP0, `(.L_x_26) ;  /* 0xfffffffd00607547 */ /* 0x000fea000b83ffff */
.L_x_21:
[----:B-1----:R-:W-:Y:S01]  /*1b30*/  ULEA UR8, UR6, UR4, 0x3 ;  /* 0x0000000406087291 */ /* 0x002fe2000f8e18ff */
[----:B------:R-:W-:Y:S01]  /*1b40*/  SHF.L.U32 R2, R15, 0x1f, RZ ;  /* 0x0000001f0f027819 */ /* 0x000fe200000006ff */
[----:B------:R-:W-:Y:S01]  /*1b50*/  @!P1 SYNCS.ARRIVE.TRANS64.A1T0 RZ, [UR4+0x138], RZ ;  /* 0x000138ffffff99a7 */ /* 0x000fe20008100004 */
[----:B------:R-:W-:-:S06]  /*1b60*/  UISETP.GT.AND UP0, UPT, UR15, UR14, UPT ;  /* 0x0000000e0f00728c */ /* 0x000fcc000bf04270 */
[----:B--2---:R1:W2:Y:S03]  /*1b70*/  SYNCS.PHASECHK.TRANS64.TRYWAIT P0, [UR8+0x88], R2 ;  /* 0x00008802ff0075a7 */ /* 0x0042a60008001108 */
[----:B------:R-:W-:Y:S05]  /*1b80*/  BRA.U !UP0, `(.L_x_27) ;  /* 0x0000000108ac7547 */ /* 0x000fea000b800000 */
[----:B------:R-:W-:Y:S01]  /*1b90*/  UIADD3 UR21, UPT, UPT, UR7, UR24, URZ ;  /* 0x0000001807157290 */ /* 0x000fe2000fffe0ff */
[----:B------:R-:W-:-:S11]  /*1ba0*/  UMOV UR25, UR6 ;  /* 0x0000000600197c82 */ /* 0x000fd60008000000 */
.L_x_32:
[----:B-1----:R-:W-:Y:S01]  /*1bb0*/  ULEA UR17, UR25, UR4, 0x3 ;  /* 0x0000000419117291 */ /* 0x002fe2000f8e18ff */
[----:B--2---:R-:W-:Y:S01]  /*1bc0*/  @!P5 MOV R3, 0x3000 ;  /* 0x000030000003d802 */ /* 0x004fe20000000f00 */
[----:B--2---:R-:W-:Y:S10]  /*1bd0*/  @P0 BRA `(.L_x_28) ;  /* 0x00000000000c0947 */ /* 0x004ff40003800000 */
[----:B------:R-:W-:-:S04]  /*1be0*/  SHF.L.U32 R5, R15, 0x1f, RZ ;  /* 0x0000001f0f057819 */ /* 0x000fc800000006ff */
[----:B------:R-:W2:Y:S02]  /*1bf0*/  SYNCS.PHASECHK.TRANS64.TRYWAIT P0, [UR17+0x88], R5 ;  /* 0x00008805ff0075a7 */ /* 0x000ea40008001111 */
[----:B--2---:R-:W-:Y:S05]  /*1c00*/  @!P0 BRA `(.L_x_29) ;  /* 0x0000005c00c08947 */ /* 0x004fea0003800000 */
.L_x_28:
[----:B------:R2:W-:Y:S01]  /*1c10*/  @!P5 SYNCS.ARRIVE.TRANS64 RZ, [UR17], R3 ;  /* 0x00000003ffffd9a7 */ /* 0x0005e20008000011 */
[----:B------:R-:W-:Y:S04]  /*1c20*/  BSSY.RECONVERGENT B0, `(.L_x_30) ;  /* 0x0000003000007945 */ /* 0x000fe80003800200 */
[----:B------:R-:W-:Y:S05]  /*1c30*/  @P4 BRA `(.L_x_31) ;  /* 0x0000000000044947 */ /* 0x000fea0003800000 */
[----:B------:R-:W-:Y:S05]  /*1c40*/  BPT.TRAP 0x1 ;  /* 0x000000040000795c */ /* 0x000fea0000300000 */
.L_x_31:
[----:B------:R-:W-:Y:S05]  /*1c50*/  BSYNC.RECONVERGENT B0 ;  /* 0x0000000000007941 */ /* 0x000fea0003800200 */
.L_x_30:
        /* <DEDUP_REMOVED lines=10> */
[----:B------:R-:W-:Y:S01]  /*1d00*/  UIADD3 UR16, UPT, UPT, UR16, 0x4400, URZ ;  /* 0x0000440010107890 */ /* 0x000fe2000fffe0ff */
[----:B-1----:R-:W-:Y:S01]  /*1d10*/  SHF.L.U32 R2, R15, 0x1f, RZ ;  /* 0x0000001f0f027819 */ /* 0x002fe200000006ff */
[----:B------:R-:W-:Y:S02]  /*1d20*/  UIADD3.X UR31, UPT, UPT, URZ, UR23, URZ, UP1, !UPT ;  /* 0x00000017ff1f7290 */ /* 0x000fe40008ffe4ff */
[----:B------:R-:W-:Y:S01]  /*1d30*/  UIADD3.X UR29, UPT, UPT, URZ, UR23, URZ, UP0, !UPT ;  /* 0x00000017ff1d7290 */ /* 0x000fe200087fe4ff */
[----:B------:R1:W1:Y:S01]  /*1d40*/  SYNCS.PHASECHK.TRANS64.TRYWAIT P0, [UR8+0x88], R2 ;  /* 0x00008802ff0075a7 */ /* 0x0002620008001108 */
[----:B------:R-:W-:Y:S01]  /*1d50*/  ULEA UR8, UR25, UR4, 0xd ;  /* 0x0000000419087291 */ /* 0x000fe2000f8e68ff */
[----:B------:R-:W-:Y:S01]  /*1d60*/  UMOV UR26, 0x0 ;  /* 0x00000000001a7882 */ /* 0x000fe20000000000 */
[----:B------:R-:W-:-:S02]  /*1d70*/  UMOV UR27, 0x10000000 ;  /* 0x10000000001b7882 */ /* 0x000fc40000000000 */
[----:B------:R-:W-:Y:S01]  /*1d80*/  UIADD3 UR8, UPT, UPT, UR8, 0x15400, URZ ;  /* 0x0001540008087890 */ /* 0x000fe2000fffe0ff */
[----:B------:R-:W-:Y:S01]  /*1d90*/  UMOV UR19, UR35 ;  /* 0x0000002300137c82 */ /* 0x000fe20008000000 */
[----:B------:R-:W-:Y:S01]  /*1da0*/  UMOV UR20, UR36 ;  /* 0x0000002400147c82 */ /* 0x000fe20008000000 */
[----:B------:R-:W-:Y:S01]  /*1db0*/  UMOV UR12, UR36 ;  /* 0x00000024000c7c82 */ /* 0x000fe20008000000 */
[----:B------:R-:W-:Y:S01]  /*1dc0*/  UMOV UR9, UR17 ;  /* 0x0000001100097c82 */ /* 0x000fe20008000000 */
[----:B------:R-:W-:Y:S01]  /*1dd0*/  UMOV UR10, UR18 ;  /* 0x00000012000a7c82 */ /* 0x000fe20008000000 */
[----:B------:R1:W-:Y:S01]  /*1de0*/  UTMALDG.3D [UR16], [UR30], desc[UR26] ;  /* 0x00001a101e0075b4 */ /* 0x0003e20008011000 */
[----:B------:R-:W-:Y:S01]  /*1df0*/  UIADD3 UR24, UPT, UPT, UR24, 0x1, URZ ;  /* 0x0000000118187890 */ /* 0x000fe2000fffe0ff */
[----:B------:R-:W-:-:S03]  /*1e00*/  UMOV UR25, UR6 ;  /* 0x0000000600197c82 */ /* 0x000fc60008000000 */
[----:B------:R-:W-:Y:S01]  /*1e10*/  UISETP.NE.AND UP0, UPT, UR24, UR21, UPT ;  /* 0x000000151800728c */ /* 0x000fe2000bf05270 */
[----:B------:R1:W-:Y:S08]  /*1e20*/  UTMALDG.3D [UR8], [UR28], desc[UR26] ;  /* 0x00001a081c0075b4 */ /* 0x0003f00008011000 */
[----:B------:R-:W-:Y:S05]  /*1e30*/  BRA.U UP0, `(.L_x_32) ;  /* 0xfffffffd005c7547 */ /* 0x000fea000b83ffff */
.L_x_27:
[C---:B-1----:R-:W-:Y:S01]  /*1e40*/  LEA R2, R14.reuse, UR4, 0x3 ;  /* 0x000000040e027c11 */ /* 0x042fe2000f8e18ff */
[----:B------:R-:W-:Y:S01]  /*1e50*/  NOP ;  /* 0x0000000000007918 */ /* 0x000fe20000000000 */
[----:B--2---:R-:W-:Y:S02]  /*1e60*/  SHF.L.U32 R3, R13, 0x1f, RZ ;  /* 0x0000001f0d037819 */ /* 0x004fe400000006ff */
[----:B------:R-:W-:Y:S02]  /*1e70*/  LEA R4, R14, UR4, 0x4 ;  /* 0x000000040e047c11 */ /* 0x000fe4000f8e20ff */
[----:B------:R-:W1:Y:S02]  /*1e80*/  SYNCS.PHASECHK.TRANS64.TRYWAIT P0, [R2+URZ+0x140], R3 ;  /* 0x00014003020075a7 */ /* 0x000e6400080011ff */
[----:B-1----:R-:W-:Y:S05]  /*1e90*/  @!P0 BRA `(.L_x_33) ;  /* 0x0000005c00348947 */ /* 0x002fea0003800000 */
.L_x_122:
[----:B------:R-:W2:Y:S01]  /*1ea0*/  LDS.128 R4, [R4+0x1d0] ;  /* 0x0001d00004047984 */ /* 0x000ea20000000c00 */
[----:B---3--:R-:W-:Y:S01]  /*1eb0*/  ISETP.GE.AND P0, PT, R40, 0x1, PT ;  /* 0x000000012800780c */ /* 0x008fe20003f06270 */
[----:B-1----:R-:W-:Y:S01]  /*1ec0*/  VIADD R2, R2, 0x150 ;  /* 0x0000015002027836 */ /* 0x002fe20000000000 */
[----:B------:R-:W-:Y:S01]  /*1ed0*/  @!PT LDS RZ, [RZ] ;  /* 0x00000000fffff984 */ /* 0x000fe20000000800 */
[----:B------:R-:W-:Y:S01]  /*1ee0*/  @!PT LDS RZ, [RZ] ;  /* 0x00000000fffff984 */ /* 0x000fe20000000800 */
[----:B------:R-:W-:Y:S01]  /*1ef0*/  @!PT LDS RZ, [RZ] ;  /* 0x00000000fffff984 */ /* 0x000fe20000000800 */
[----:B------:R-:W-:Y:S01]  /*1f00*/  @!PT LDS RZ, [RZ] ;  /* 0x00000000fffff984 */ /* 0x000fe20000000800 */
[----:B------:R1:W-:Y:S06]  /*1f10*/  MEMBAR.ALL.CTA ;  /* 0x0000000000007992 */ /* 0x0003ec0000008000 */
[----:B-1----:R-:W1:Y:S01]  /*1f20*/  FENCE.VIEW.ASYNC.S ;  /* 0x00000000000073c6 */ /* 0x002e620000000000 */
[----:B------:R-:W-:-:S04]  /*1f30*/  PRMT R2, RZ, 0x654, R2 ;  /* 0x00000654ff027816 */ /* 0x000fc80000000002 */
[----:B-1----:R1:W-:Y:S01]  /*1f40*/  SYNCS.ARRIVE.TRANS64.RED.A1T0 RZ, [R2+URZ], RZ ;  /* 0x000000ff02ff79a7 */ /* 0x0023e200081004ff */
[----:B--2---:R-:W-:-:S13]  /*1f50*/  LOP3.LUT P2, RZ, R6, 0x1, RZ, 0xc0, !PT ;  /* 0x0000000106ff7812 */ /* 0x004fda000784c0ff */
[----:B------:R-:W-:Y:S01]  /*1f60*/  @P2 SHF.R.U32.HI R3, RZ, 0x10, R5 ;  /* 0x00000010ff032819 */ /* 0x000fe20000011605 */
[----:B------:R-:W-:Y:S01]  /*1f70*/  VOTEU.ANY UP0, P2 ;  /* 0x0000000000ff7886 */ /* 0x000fe20001000100 */
[----:B------:R-:W-:Y:S02]  /*1f80*/  @P2 MOV R11, R4 ;  /* 0x00000004000b2202 */ /* 0x000fe40000000f00 */
[----:B------:R-:W-:Y:S02]  /*1f90*/  @P2 R2UR.BROADCAST UR8, R3 ;  /* 0x00000000030822ca */ /* 0x000fe400008e0000 */
[----:B------:R-:W-:-:S11]  /*1fa0*/  @P2 LOP3.LUT R8, R5, 0xffff, RZ, 0xc0, !PT ;  /* 0x0000ffff05082812 */ /* 0x000fd600078ec0ff */
[----:B------:R-:W-:Y:S01]  /*1fb0*/  @UP0 UMOV UR36, UR8 ;  /* 0x0000000800240c82 */ /* 0x000fe20008000000 */
[----:B-1----:R-:W-:Y:S05]  /*1fc0*/  @!P0 BRA `(.L_x_34) ;  /* 0x0000000000b88947 */ /* 0x002fea0003800000 */
[----:B------:R-:W4:Y:S01]  /*1fd0*/  LDC.64 R4, c[0x0][0xb18] ;  /* 0x0002c600ff047b82 */ /* 0x000f220000000a00 */
[----:B------:R-:W-:-:S07]  /*1fe0*/  ISETP.NE.AND P3, PT, R40, 0x1, PT ;  /* 0x000000012800780c */ /* 0x000fce0003f65270 */
[----:B------:R-:W1:Y:S08]  /*1ff0*/  LDC.64 R6, c[0x0][0xb10] ;  /* 0x0002c400ff067b82 */ /* 0x000e700000000a00 */
[----:B------:R-:W2:Y:S08]  /*2000*/  LDC R16, c[0x0][0xb20] ;  /* 0x0002c800ff107b82 */ /* 0x000eb00000000800 */
[----:B------:R-:W3:Y:S01]  /*2010*/  LDC R18, c[0x0][0xb0c] ;  /* 0x0002c300ff127b82 */ /* 0x000ee20000000800 */
[----:B----4-:R-:W-:Y:S01]  /*2020*/  IMAD.HI.U32 R17, R0, R5, RZ ;  /* 0x0000000500117227 */ /* 0x010fe200078e00ff */
[----:B------:R-:W-:-:S03]  /*2030*/  ISETP.NE.AND P0, PT, R4, 0x1, PT ;  /* 0x000000010400780c */ /* 0x000fc60003f05270 */
[----:B------:R-:W-:-:S03]  /*2040*/  IMAD.HI.U32 R5, R8, R5, RZ ;  /* 0x0000000508057227 */ /* 0x000fc600078e00ff */
[----:B------:R-:W4:Y:S01]  /*2050*/  LDC.64 R2, c[0x0][0xb28] ;  /* 0x0002ca00ff027b82 */ /* 0x000f220000000a00 */
[----:B-1----:R-:W-:-:S04]  /*2060*/  IMAD.HI.U32 R20, R9, R6, RZ ;  /* 0x0000000609147227 */ /* 0x002fc800078e00ff */
[----:B------:R-:W-:Y:S01]  /*2070*/  IMAD.HI.U32 R22, R11, R6, RZ ;  /* 0x000000060b167227 */ /* 0x000fe200078e00ff */
[----:B------:R-:W-:Y:S02]  /*2080*/  SHF.R.U32.HI R20, RZ, R7, R20 ;  /* 0x00000007ff147219 */ /* 0x000fe40000011614 */
[-C--:B--2---:R-:W-:Y:S02]  /*2090*/  SHF.R.U32.HI R17, RZ, R16.reuse, R17 ;  /* 0x00000010ff117219 */ /* 0x084fe40000011611 */
[----:B------:R-:W-:Y:S02]  /*20a0*/  SHF.R.U32.HI R5, RZ, R16, R5 ;  /* 0x00000010ff057219 */ /* 0x000fe40000011605 */
[----:B------:R-:W-:Y:S02]  /*20b0*/  SEL R17, R0, R17, !P0 ;  /* 0x0000001100117207 */ /* 0x000fe40004000000 */
[----:B------:R-:W-:Y:S02]  /*20c0*/  SHF.R.U32.HI R22, RZ, R7, R22 ;  /* 0x00000007ff167219 */ /* 0x000fe40000011616 */
[----:B---3--:R-:W-:-:S02]  /*20d0*/  ISETP.NE.AND P1, PT, R18, 0x1, PT ;  /* 0x000000011200780c */ /* 0x008fc40003f25270 */
[----:B------:R-:W-:Y:S02]  /*20e0*/  SEL R5, R8, R5, !P0 ;  /* 0x0000000508057207 */ /* 0x000fe40004000000 */
[----:B------:R-:W-:Y:S02]  /*20f0*/  SEL R19, R9, R20, !P1 ;  /* 0x0000001409137207 */ /* 0x000fe40004800000 */
[----:B------:R-:W-:Y:S01]  /*2100*/  SEL R7, R11, R22, !P1 ;  /* 0x000000160b077207 */ /* 0x000fe20004800000 */
[----:B----4-:R-:W-:-:S04]  /*2110*/  IMAD.HI.U32 R20, R17, R2, RZ ;  /* 0x0000000211147227 */ /* 0x010fc800078e00ff */
[----:B------:R-:W-:Y:S01]  /*2120*/  IMAD.HI.U32 R6, R19, R2, RZ ;  /* 0x0000000213067227 */ /* 0x000fe200078e00ff */
[----:B------:R-:W-:-:S04]  /*2130*/  @P3 SHF.R.U32.HI R17, RZ, R3, R20 ;  /* 0x00000003ff113219 */ /* 0x000fc80000011614 */
[----:B------:R-:W-:Y:S01]  /*2140*/  @P3 SHF.R.U32.HI R19, RZ, R3, R6 ;  /* 0x00000003ff133219 */ /* 0x000fe20000011606 */
[----:B------:R-:W-:-:S04]  /*2150*/  IMAD R17, R40, R17, RZ ;  /* 0x0000001128117224 */ /* 0x000fc800078e02ff */
[----:B------:R-:W-:Y:S01]  /*2160*/  IMAD R6, R40, R19, RZ ;  /* 0x0000001328067224 */ /* 0x000fe200078e02ff */
[C---:B------:R-:W-:Y:S02]  /*2170*/  ISETP.GE.AND P0, PT, R5.reuse, R17, PT ;  /* 0x000000110500720c */ /* 0x040fe40003f06270 */
[----:B------:R-:W-:Y:S02]  /*2180*/  IADD3 R17, PT, PT, -R5, RZ, RZ ;  /* 0x000000ff05117210 */ /* 0x000fe40007ffe1ff */
[----:B------:R-:W-:Y:S01]  /*2190*/  ISETP.GE.OR P0, PT, R7, R6, P0 ;  /* 0x000000060700720c */ /* 0x000fe20000706670 */
[----:B------:R-:W-:-:S04]  /*21a0*/  IMAD.HI.U32 R6, R5, R2, RZ ;  /* 0x0000000205067227 */ /* 0x000fc800078e00ff */
[----:B------:R-:W-:Y:S01]  /*21b0*/  IMAD R8, R4, R17, R8 ;  /* 0x0000001104087224 */ /* 0x000fe200078e0208 */
[----:B------:R-:W-:-:S04]  /*21c0*/  SHF.R.U32.HI R6, RZ, R3, R6 ;  /* 0x00000003ff067219 */ /* 0x000fc80000011606 */
[----:B------:R-:W-:-:S03]  /*21d0*/  SEL R6, R5, R6, !P3 ;  /* 0x0000000605067207 */ /* 0x000fc60005800000 */
[----:B------:R-:W-:-:S04]  /*21e0*/  @!P0 IMAD.HI.U32 R16, R7, R2, RZ ;  /* 0x0000000207108227 */ /* 0x000fc800078e00ff */
[----:B------:R-:W-:Y:S01]  /*21f0*/  IMAD.MOV R2, RZ, RZ, -R6 ;  /* 0x000000ffff027224 */ /* 0x000fe200078e0a06 */
[----:B------:R-:W-:-:S03]  /*2200*/  @!P0 SHF.R.U32.HI R16, RZ, R3, R16 ;  /* 0x00000003ff108219 */ /* 0x000fc60000011610 */
[----:B------:R-:W-:Y:S01]  /*2210*/  IMAD R2, R40, R2, R5 ;  /* 0x0000000228027224 */ /* 0x000fe200078e0205 */
        /* <DEDUP_REMOVED lines=9> */
.L_x_34:
[----:B------:R-:W1:Y:S02]  /*22b0*/  LDCU UR8, c[0x0][0xb30] ;  /* 0x00016600ff0877ac */ /* 0x000e640008000800 */
[----:B-1----:R-:W-:-:S09]  /*22c0*/  UISETP.NE.AND UP0, UPT, UR8, 0x1, UPT ;  /* 0x000000010800788c */ /* 0x002fd2000bf05270 */
[----:B------:R-:W-:Y:S05]  /*22d0*/  BRA.U UP0, `(.L_x_35) ;  /* 0x0000000100407547 */ /* 0x000fea000b800000 */
[----:B------:R-:W1:Y:S08]  /*22e0*/  LDC.64 R4, c[0x0][0xb10] ;  /* 0x0002c400ff047b82 */ /* 0x000e700000000a00 */
[----:B------:R-:W2:Y:S08]  /*22f0*/  LDC.64 R2, c[0x0][0xb18] ;  /* 0x0002c600ff027b82 */ /* 0x000eb00000000a00 */
[----:B------:R-:W3:Y:S08]  /*2300*/  LDC R6, c[0x0][0xb20] ;  /* 0x0002c800ff067b82 */ /* 0x000ef00000000800 */
[----:B------:R-:W4:Y:S01]  /*2310*/  LDC R16, c[0x0][0xb0c] ;  /* 0x0002c300ff107b82 */ /* 0x000f220000000800 */
[----:B-1----:R-:W-:-:S05]  /*2320*/  IMAD.HI.U32 R4, R11, R4, RZ ;  /* 0x000000040b047227 */ /* 0x002fca00078e00ff */
[----:B------:R-:W-:Y:S01]  /*2330*/  SHF.R.U32.HI R4, RZ, R5, R4 ;  /* 0x00000005ff047219 */ /* 0x000fe20000011604 */
[----:B--2---:R-:W-:Y:S01]  /*2340*/  IMAD.HI.U32 R3, R8, R3, RZ ;  /* 0x0000000308037227 */ /* 0x004fe200078e00ff */
[----:B------:R-:W-:-:S04]  /*2350*/  ISETP.NE.AND P0, PT, R2, 0x1, PT ;  /* 0x000000010200780c */ /* 0x000fc80003f05270 */
[----:B---3--:R-:W-:-:S04]  /*2360*/  SHF.R.U32.HI R3, RZ, R6, R3 ;  /* 0x00000006ff037219 */ /* 0x008fc80000011603 */
[----:B------:R-:W-:Y:S02]  /*2370*/  SEL R3, R8, R3, !P0 ;  /* 0x0000000308037207 */ /* 0x000fe40004000000 */
[----:B----4-:R-:W-:-:S04]  /*2380*/  ISETP.NE.AND P1, PT, R16, 0x1, PT ;  /* 0x000000011000780c */ /* 0x010fc80003f25270 */
[----:B------:R-:W-:-:S05]  /*2390*/  SEL R4, R11, R4, !P1 ;  /* 0x000000040b047207 */ /* 0x000fca0004800000 */
[----:B------:R-:W-:Y:S02]  /*23a0*/  IMAD.IADD R5, R3, 0x1, -R4 ;  /* 0x0000000103057824 */ /* 0x000fe400078e0a04 */
[----:B------:R-:W-:Y:S02]  /*23b0*/  IMAD.IADD R3, R4, 0x1, -R3 ;  /* 0x0000000104037824 */ /* 0x000fe400078e0a03 */
[----:B------:R-:W-:Y:S02]  /*23c0*/  IMAD R11, R5, R16, R11 ;  /* 0x00000010050b7224 */ /* 0x000fe400078e020b */
[----:B------:R-:W-:-:S07]  /*23d0*/  IMAD R8, R3, R2, R8 ;  /* 0x0000000203087224 */ /* 0x000fce00078e0208 */
.L_x_35:
[----:B------:R-:W-:Y:S01]  /*23e0*/  VIADD R14, R14, 0x1 ;  /* 0x000000010e0e7836 */ /* 0x000fe20000000000 */
[----:B------:R-:W-:Y:S01]  /*23f0*/  PLOP3.LUT P1, PT, PT, PT, PT, 0x80, 0x8 ;  /* 0x000000000008781c */ /* 0x000fe20003f2f070 */
[----:B------:R-:W-:Y:S02]  /*2400*/  IMAD.IADD R21, R11, 0x1, R90 ;  /* 0x000000010b157824 */ /* 0x000fe400078e025a */
[----:B------:R-:W-:Y:S01]  /*2410*/  IMAD.IADD R20, R8, 0x1, R83 ;  /* 0x0000000108147824 */ /* 0x000fe200078e0253 */
[----:B------:R-:W-:-:S04]  /*2420*/  ISETP.NE.AND P0, PT, R14, 0x2, PT ;  /* 0x000000020e00780c */ /* 0x000fc80003f05270 */
[----:B------:R-:W-:Y:S02]  /*2430*/  SEL R2, RZ, 0x1, P0 ;  /* 0x00000001ff027807 */ /* 0x000fe40000000000 */
[----:B------:R-:W-:Y:S02]  /*2440*/  SEL R14, R14, RZ, P0 ;  /* 0x000000ff0e0e7207 */ /* 0x000fe40000000000 */
[----:B------:R-:W-:Y:S01]  /*2450*/  LOP3.LUT R13, R13, R2, RZ, 0x3c, !PT ;  /* 0x000000020d0d7212 */ /* 0x000fe200078e3cff */
[----:B------:R-:W-:Y:S06]  /*2460*/  @P2 BRA `(.L_x_36) ;  /* 0xfffffff000982947 */ /* 0x000fec000383ffff */
[----:B------:R-:W-:Y:S01]  /*2470*/  UIADD3 UR4, UPT, UPT, UR4, 0x88, URZ ;  /* 0x0000008804047890 */ /* 0x000fe2000fffe0ff */
[----:B------:R-:W-:-:S03]  /*2480*/  SHF.L.U32 R3, R15, 0x1f, RZ ;  /* 0x0000001f0f037819 */ /* 0x000fc600000006ff */
[----:B------:R-:W-:-:S09]  /*2490*/  ULEA UR5, UR6, UR4, 0x3 ;  /* 0x0000000406057291 */ /* 0x000fd2000f8e18ff */
[----:B------:R-:W1:Y:S02]  /*24a0*/  SYNCS.PHASECHK.TRANS64.TRYWAIT P0, [UR5], R3 ;  /* 0x00000003ff0075a7 */ /* 0x000e640008001105 */
[----:B-1----:R-:W-:Y:S05]  /*24b0*/  @!P0 BRA `(.L_x_37) ;  /* 0x0000005400c08947 */ /* 0x002fea0003800000 */
.L_x_124:
[----:B------:R-:W-:-:S04]  /*24c0*/  UIADD3 UR6, UPT, UPT, UR6, 0x1, URZ ;  /* 0x0000000106067890 */ /* 0x000fc8000fffe0ff */
[----:B------:R-:W-:-:S04]  /*24d0*/  UISETP.NE.AND UP0, UPT, UR6, 0x11, UPT ;  /* 0x000000110600788c */ /* 0x000fc8000bf05270 */
[----:B------:R-:W-:Y:S02]  /*24e0*/  USEL UR7, URZ, 0x1, UP0 ;  /* 0x00000001ff077887 */ /* 0x000fe40008000000 */
[----:B------:R-:W-:-:S04]  /*24f0*/  USEL UR6, UR6, URZ, UP0 ;  /* 0x000000ff06067287 */ /* 0x000fc80008000000 */
[----:B------:R-:W-:Y:S01]  /*2500*/  ULEA UR5, UR6, UR4, 0x3 ;  /* 0x0000000406057291 */ /* 0x000fe2000f8e18ff */
[----:B------:R-:W-:-:S04]  /*2510*/  LOP3.LUT R2, R15, UR7, RZ, 0x3c, !PT ;  /* 0x000000070f027c12 */ /* 0x000fc8000f8e3cff */
[----:B-1----:R-:W-:-:S04]  /*2520*/  SHF.L.U32 R3, R2, 0x1f, RZ ;  /* 0x0000001f02037819 */ /* 0x002fc800000006ff */
[----:B------:R-:W1:Y:S02]  /*2530*/  SYNCS.PHASECHK.TRANS64.TRYWAIT P0, [UR5], R3 ;  /* 0x00000003ff0075a7 */ /* 0x000e640008001105 */
[----:B-1----:R-:W-:Y:S05]  /*2540*/  @!P0 BRA `(.L_x_38) ;  /* 0x0000005400b48947 */ /* 0x002fea0003800000 */
.L_x_126:
        /* <DEDUP_REMOVED lines=9> */
.L_x_128:
        /* <DEDUP_REMOVED lines=9> */
.L_x_130:
        /* <DEDUP_REMOVED lines=9> */
.L_x_132:
        /* <DEDUP_REMOVED lines=9> */
.L_x_134:
        /* <DEDUP_REMOVED lines=9> */
.L_x_136:
        /* <DEDUP_REMOVED lines=9> */
.L_x_138:
        /* <DEDUP_REMOVED lines=9> */
.L_x_140:
        /* <DEDUP_REMOVED lines=9> */
.L_x_142:
        /* <DEDUP_REMOVED lines=9> */
.L_x_144:
        /* <DEDUP_REMOVED lines=9> */
.L_x_146:
        /* <DEDUP_REMOVED lines=9> */
.L_x_148:
        /* <DEDUP_REMOVED lines=9> */
.L_x_150:
        /* <DEDUP_REMOVED lines=9> */
.L_x_152:
        /* <DEDUP_REMOVED lines=9> */
.L_x_154:
[----:B------:R-:W-:-:S04]  /*2d30*/  UIADD3 UR6, UPT, UPT, UR6, 0x1, URZ ;  /* 0x0000000106067890 */ /* 0x000fc8000fffe0ff */
[----:B------:R-:W-:-:S04]  /*2d40*/  UISETP.NE.AND UP0, UPT, UR6, 0x11, UPT ;  /* 0x000000110600788c */ /* 0x000fc8000bf05270 */
[----:B------:R-:W-:Y:S02]  /*2d50*/  USEL UR5, URZ, 0x1, UP0 ;  /* 0x00000001ff057887 */ /* 0x000fe40008000000 */
[----:B------:R-:W-:-:S04]  /*2d60*/  USEL UR6, UR6, URZ, UP0 ;  /* 0x000000ff06067287 */ /* 0x000fc80008000000 */
[----:B------:R-:W-:Y:S01]  /*2d70*/  ULEA UR6, UR6, UR4, 0x3 ;  /* 0x0000000406067291 */ /* 0x000fe2000f8e18ff */
[----:B-1----:R-:W-:-:S04]  /*2d80*/  LOP3.LUT R3, R2, UR5, RZ, 0x3c, !PT ;  /* 0x0000000502037c12 */ /* 0x002fc8000f8e3cff */
[----:B------:R-:W-:Y:S01]  /*2d90*/  SHF.L.U32 R3, R3, 0x1f, RZ ;  /* 0x0000001f03037819 */ /* 0x000fe200000006ff */
[----:B----4-:R-:W-:-:S07]  /*2da0*/  IMAD.U32 R0, RZ, RZ, UR6 ;  /* 0x00000006ff007e24 */ /* 0x010fce000f8e00ff */
.L_x_53:
[----:B-1----:R1:W2:Y:S02]  /*2db0*/  SYNCS.PHASECHK.TRANS64.TRYWAIT P0, [R0+URZ], R3 ;  /* 0x00000003000075a7 */ /* 0x0022a400080011ff */
[----:B--2---:R-:W-:Y:S05]  /*2dc0*/  @!P0 NANOSLEEP.SYNCS 0x989680 ;  /* 0x009896800000895d */ /* 0x004fea0003900000 */
[----:B------:R-:W2:Y:S02]  /*2dd0*/  @!P0 SYNCS.PHASECHK.TRANS64 P0, [R0+URZ], R3 ;  /* 0x00000003000085a7 */ /* 0x000ea400080010ff */
[----:B--2---:R-:W-:Y:S05]  /*2de0*/  @P0 EXIT ;  /* 0x000000000000094d */ /* 0x004fea0003800000 */
[----:B------:R-:W-:Y:S05]  /*2df0*/  BRA `(.L_x_53) ;  /* 0xfffffffc00ec7947 */ /* 0x000fea000383ffff */
.L_x_18:
[----:B------:R-:W-:-:S04]  /*2e00*/  UISETP.NE.AND UP1, UPT, UR37, URZ, UPT ;  /* 0x000000ff2500728c */ /* 0x000fc8000bf25270 */
[----:B------:R-:W-:-:S09]  /*2e10*/  UISETP.NE.OR UP1, UPT, UR8, 0x1, UP1 ;  /* 0x000000010800788c */ /* 0x000fd20008f25670 */
[----:B------:R-:W-:Y:S05]  /*2e20*/  BRA.U UP1, `(.L_x_54) ;  /* 0x0000000501487547 */ /* 0x000fea000b800000 */
[----:B------:R-:W-:Y:S01]  /*2e30*/  ISETP.NE.AND P2, PT, R2, RZ, PT ;  /* 0x000000ff0200720c */ /* 0x000fe20003f45270 */
[----:B------:R-:W-:Y:S01]  /*2e40*/  IMAD.MOV.U32 R12, RZ, RZ, 0x1 ;  /* 0x00000001ff0c7424 */ /* 0x000fe200078e00ff */
[----:B------:R-:W-:Y:S02]  /*2e50*/  CS2R R10, SRZ ;  /* 0x00000000000a7805 */ /* 0x000fe4000001ff00 */
[----:B------:R-:W-:Y:S01]  /*2e60*/  CS2R R8, SRZ ;  /* 0x0000000000087805 */ /* 0x000fe2000001ff00 */
[----:B------:R-:W-:Y:S01]  /*2e70*/  UMOV UR4, 0x400 ;  /* 0x0000040000047882 */ /* 0x000fe20000000000 */
[----:B------:R-:W-:Y:S01]  /*2e80*/  UMOV UR6, URZ ;  /* 0x000000ff00067c82 */ /* 0x000fe20008000000 */
[----:B------:R-:W-:-:S12]  /*2e90*/  ULEA UR37, UR37, UR4, 0x18 ;  /* 0x0000000425257291 */ /* 0x000fd8000f8ec0ff */
.L_x_58:
[----:B------:R-:W-:Y:S02]  /*2ea0*/  LEA R0, R8, UR37, 0x3 ;  /* 0x0000002508007c11 */ /* 0x000fe4000f8e18ff */
[----:B------:R-:W-:-:S03]  /*2eb0*/  SHF.L.U32 R5, R9, 0x1f, RZ ;  /* 0x0000001f09057819 */ /* 0x000fc600000006ff */
[----:B------:R-:W-:Y:S01]  /*2ec0*/  VIADD R4, R0, 0x1b0 ;  /* 0x000001b000047836 */ /* 0x000fe20000000000 */
[----:B------:R-:W1:Y:S02]  /*2ed0*/  SYNCS.PHASECHK.TRANS64.TRYWAIT P0, [R0+URZ+0x1a0], R5 ;  /* 0x0001a005000075a7 */ /* 0x000e6400080011ff */
[----:B-1----:R-:W-:Y:S05]  /*2ee0*/  @!P0 BRA `(.L_x_55) ;  /* 0x0000005000b48947 */ /* 0x002fea0003800000 */
.L_x_155:
[----:B------:R-:W-:Y:S01]  /*2ef0*/  ULEA UR5, UR6, UR37, 0x3 ;  /* 0x0000002506057291 */ /* 0x000fe2000f8e18ff */
[----:B------:R-:W-:Y:S02]  /*2f00*/  PRMT R4, RZ, 0x654, R4 ;  /* 0x00000654ff047816 */ /* 0x000fe40000000004 */
[----:B-1----:R-:W-:Y:S01]  /*2f10*/  SHF.L.U32 R5, R12, 0x1f, RZ ;  /* 0x0000001f0c057819 */ /* 0x002fe200000006ff */
[----:B------:R-:W-:Y:S01]  /*2f20*/  UIADD3 UR4, UPT, UPT, UR5, 0x140, URZ ;  /* 0x0000014005047890 */ /* 0x000fe2000fffe0ff */
[----:B------:R1:W-:Y:S05]  /*2f30*/  SYNCS.ARRIVE.TRANS64.RED.A1T0 RZ, [R4+URZ], RZ ;  /* 0x000000ff04ff79a7 */ /* 0x0003ea00081004ff */
[----:B------:R-:W-:Y:S01]  /*2f40*/  IMAD.U32 R7, RZ, RZ, UR4 ;  /* 0x00000004ff077e24 */ /* 0x000fe2000f8e00ff */
[----:B------:R-:W2:Y:S04]  /*2f50*/  SYNCS.PHASECHK.TRANS64.TRYWAIT P0, [UR5+0x150], R5 ;  /* 0x00015005ff0075a7 */ /* 0x000ea80008001105 */
[----:B------:R-:W-:Y:S01]  /*2f60*/  PRMT R6, R2, 0x654, R7 ;  /* 0x0000065402067816 */ /* 0x000fe20000000007 */
[----:B-1----:R-:W-:Y:S01]  /*2f70*/  @!P2 IMAD.MOV.U32 R4, RZ, RZ, 0x10 ;  /* 0x00000010ff04a424 */ /* 0x002fe200078e00ff */
[----:B--2---:R-:W-:Y:S06]  /*2f80*/  @!P0 BRA `(.L_x_56) ;  /* 0x0000005000a08947 */ /* 0x004fec0003800000 */
.L_x_157:
[----:B------:R-:W-:Y:S01]  /*2f90*/  ULEA UR4, UR6, UR37, 0x4 ;  /* 0x0000002506047291 */ /* 0x000fe2000f8e20ff */
[----:B------:R-:W-:Y:S01]  /*2fa0*/  SEL R3, R6, R3, !P2 ;  /* 0x0000000306037207 */ /* 0x000fe20005000000 */
[----:B------:R-:W-:Y:S01]  /*2fb0*/  UIADD3 UR5, UPT, UPT, UR5, 0x140, URZ ;  /* 0x0000014005057890 */ /* 0x000fe2000fffe0ff */
[----:B-1----:R-:W-:Y:S01]  /*2fc0*/  LEA R0, R11, UR37, 0x3 ;  /* 0x000000250b007c11 */ /* 0x002fe2000f8e18ff */
[----:B------:R-:W-:Y:S01]  /*2fd0*/  UIADD3 UR4, UPT, UPT, UR4, 0x1d0, URZ ;  /* 0x000001d004047890 */ /* 0x000fe2000fffe0ff */
[----:B------:R-:W-:Y:S01]  /*2fe0*/  SHF.L.U32 R5, R10, 0x1f, RZ ;  /* 0x0000001f0a057819 */ /* 0x000fe200000006ff */
[----:B------:R1:W-:Y:S01]  /*2ff0*/  @!P2 SYNCS.ARRIVE.TRANS64.RED RZ, [R3+URZ], R4 ;  /* 0x0000000403ffa9a7 */ /* 0x0003e200080004ff */
[----:B------:R-:W-:Y:S01]  /*3000*/  UIADD3 UR6, UPT, UPT, UR6, 0x1, URZ ;  /* 0x0000000106067890 */ /* 0x000fe2000fffe0ff */
[----:B------:R-:W-:-:S03]  /*3010*/  VIADD R8, R8, 0x1 ;  /* 0x0000000108087836 */ /* 0x000fc60000000000 */
[----:B------:R-:W-:Y:S02]  /*3020*/  UISETP.NE.AND UP0, UPT, UR6, 0x2, UPT ;  /* 0x000000020600788c */ /* 0x000fe4000bf05270 */
[----:B------:R-:W-:Y:S06]  /*3030*/  UGETNEXTWORKID.BROADCAST [UR4], [UR5] ;  /* 0x00000000040073ca */ /* 0x000fec0008000100 */
[----:B------:R-:W-:Y:S01]  /*3040*/  USEL UR4, URZ, 0x1, UP0 ;  /* 0x00000001ff047887 */ /* 0x000fe20008000000 */
[----:B------:R-:W-:Y:S01]  /*3050*/  ISETP.NE.AND P0, PT, R8, 0x2, PT ;  /* 0x000000020800780c */ /* 0x000fe20003f05270 */
[----:B------:R-:W-:Y:S01]  /*3060*/  USEL UR6, UR6, URZ, UP0 ;  /* 0x000000ff06067287 */ /* 0x000fe20008000000 */
[----:B------:R-:W2:Y:S03]  /*3070*/  SYNCS.PHASECHK.TRANS64.TRYWAIT P1, [R0+URZ+0x140], R5 ;  /* 0x00014005000075a7 */ /* 0x000ea600080211ff */
[----:B------:R-:W-:Y:S01]  /*3080*/  LOP3.LUT R12, R12, UR4, RZ, 0x3c, !PT ;  /* 0x000000040c0c7c12 */ /* 0x000fe2000f8e3cff */
[----:B-12---:R-:W-:Y:S07]  /*3090*/  @!P1 BRA `(.L_x_57) ;  /* 0x0000005000749947 */ /* 0x006fee0003800000 */
.L_x_158:
[C---:B------:R-:W-:Y:S01]  /*30a0*/  LEA R4, R11.reuse, UR37, 0x4 ;  /* 0x000000250b047c11 */ /* 0x040fe2000f8e20ff */
[----:B-1----:R-:W-:Y:S01]  /*30b0*/  VIADD R0, R0, 0x150 ;  /* 0x0000015000007836 */ /* 0x002fe20000000000 */
[----:B------:R-:W-:Y:S01]  /*30c0*/  SEL R8, R8, RZ, P0 ;  /* 0x000000ff08087207 */ /* 0x000fe20000000000 */
[----:B------:R-:W-:-:S03]  /*30d0*/  VIADD R11, R11, 0x1 ;  /* 0x000000010b0b7836 */ /* 0x000fc60000000000 */
[----:B------:R-:W1:Y:S01]  /*30e0*/  LDS.128 R4, [R4+0x1d0] ;  /* 0x0001d00004047984 */ /* 0x000e620000000c00 */
[----:B------:R-:W-:Y:S02]  /*30f0*/  PRMT R0, RZ, 0x654, R0 ;  /* 0x00000654ff007816 */ /* 0x000fe40000000000 */
[C---:B------:R-:W-:Y:S01]  /*3100*/  ISETP.NE.AND P1, PT, R11.reuse, 0x2, PT ;  /* 0x000000020b00780c */ /* 0x040fe20003f25270 */
[----:B------:R-:W-:Y:S01]  /*3110*/  @!PT LDS RZ, [RZ] ;  /* 0x00000000fffff984 */ /* 0x000fe20000000800 */
[----:B------:R-:W-:Y:S01]  /*3120*/  @!PT LDS RZ, [RZ] ;  /* 0x00000000fffff984 */ /* 0x000fe20000000800 */
[----:B------:R-:W-:Y:S01]  /*3130*/  @!PT LDS RZ, [RZ] ;  /* 0x00000000fffff984 */ /* 0x000fe20000000800 */
[----:B------:R-:W-:Y:S01]  /*3140*/  @!PT LDS RZ, [RZ] ;  /* 0x00000000fffff984 */ /* 0x000fe20000000800 */
[----:B------:R2:W-:Y:S06]  /*3150*/  MEMBAR.ALL.CTA ;  /* 0x0000000000007992 */ /* 0x0005ec0000008000 */
[----:B--2---:R-:W2:Y:S01]  /*3160*/  FENCE.VIEW.ASYNC.S ;  /* 0x00000000000073c6 */ /* 0x004ea20000000000 */
[----:B------:R-:W-:Y:S01]  /*3170*/  SEL R11, R11, RZ, P1 ;  /* 0x000000ff0b0b7207 */ /* 0x000fe20000800000 */
[----:B--2---:R2:W-:Y:S01]  /*3180*/  SYNCS.ARRIVE.TRANS64.RED.A1T0 RZ, [R0+URZ], RZ ;  /* 0x000000ff00ff79a7 */ /* 0x0045e200081004ff */
[----:B-1----:R-:W-:-:S02]  /*3190*/  LOP3.LUT P3, RZ, R6, 0x1, RZ, 0xc0, !PT ;  /* 0x0000000106ff7812 */ /* 0x002fc4000786c0ff */
[----:B------:R-:W-:-:S04]  /*31a0*/  SEL R5, RZ, 0x1, P1 ;  /* 0x00000001ff057807 */ /* 0x000fc80000800000 */
[----:B------:R-:W-:Y:S02]  /*31b0*/  LOP3.LUT R10, R10, R5, RZ, 0x3c, !PT ;  /* 0x000000050a0a7212 */ /* 0x000fe400078e3cff */
[----:B--2---:R-:W-:-:S04]  /*31c0*/  SEL R0, RZ, 0x1, P0 ;  /* 0x00000001ff007807 */ /* 0x004fc80000000000 */
[----:B------:R-:W-:Y:S01]  /*31d0*/  LOP3.LUT R9, R9, R0, RZ, 0x3c, !PT ;  /* 0x0000000009097212 */ /* 0x000fe200078e3cff */
[----:B------:R-:W-:Y:S06]  /*31e0*/  @P3 BRA `(.L_x_58) ;  /* 0xfffffffc002c3947 */ /* 0x000fec000383ffff */
[----:B------:R-:W-:Y:S01]  /*31f0*/  ULEA UR5, UR6, UR37, 0x3 ;  /* 0x0000002506057291 */ /* 0x000fe2000f8e18ff */
[----:B------:R-:W-:-:S08]  /*3200*/  SHF.L.U32 R3, R12, 0x1f, RZ ;  /* 0x0000001f0c037819 */ /* 0x000fd000000006ff */
[----:B------:R-:W1:Y:S02]  /*3210*/  SYNCS.PHASECHK.TRANS64 P0, [UR5+0x150], R3 ;  /* 0x00015003ff0075a7 */ /* 0x000e640008001005 */
[----:B-1----:R-:W-:Y:S05]  /*3220*/  @P0 BRA `(.L_x_59) ;  /* 0x0000000000080947 */ /* 0x002fea0003800000 */
[----:B------:R-:W1:Y:S02]  /*3230*/  SYNCS.PHASECHK.TRANS64.TRYWAIT P0, [UR5+0x150], R3 ;  /* 0x00015003ff0075a7 */ /* 0x000e640008001105 */
[----:B-1----:R-:W-:Y:S05]  /*3240*/  @!P0 BRA `(.L_x_60) ;  /* 0x00000050001c8947 */ /* 0x002fea0003800000 */
.L_x_59:
[----:B------:R-:W-:-:S04]  /*3250*/  UIADD3 UR4, UPT, UPT, UR6, 0x1, URZ ;  /* 0x0000000106047890 */ /* 0x000fc8000fffe0ff */
[----:B------:R-:W-:-:S04]  /*3260*/  UISETP.NE.AND UP0, UPT, UR4, 0x2, UPT ;  /* 0x000000020400788c */ /* 0x000fc8000bf05270 */
[----:B------:R-:W-:Y:S02]  /*3270*/  USEL UR7, URZ, 0x1, UP0 ;  /* 0x00000001ff077887 */ /* 0x000fe40008000000 */
[----:B------:R-:W-:-:S04]  /*3280*/  USEL UR4, UR4, URZ, UP0 ;  /* 0x000000ff04047287 */ /* 0x000fc80008000000 */
[----:B------:R-:W-:Y:S01]  /*3290*/  ULEA UR4, UR4, UR37, 0x3 ;  /* 0x0000002504047291 */ /* 0x000fe2000f8e18ff */
[----:B-1----:R-:W-:-:S04]  /*32a0*/  LOP3.LUT R3, R12, UR7, RZ, 0x3c, !PT ;  /* 0x000000070c037c12 */ /* 0x002fc8000f8e3cff */
[----:B------:R-:W-:-:S04]  /*32b0*/  SHF.L.U32 R0, R3, 0x1f, RZ ;  /* 0x0000001f03007819 */ /* 0x000fc800000006ff */
[----:B------:R-:W1:Y:S02]  /*32c0*/  SYNCS.PHASECHK.TRANS64 P0, [UR4+0x150], R0 ;  /* 0x00015000ff0075a7 */ /* 0x000e640008001004 */
[----:B-1----:R-:W-:Y:S05]  /*32d0*/  @P0 EXIT ;  /* 0x000000000000094d */ /* 0x002fea0003800000 */
[----:B------:R-:W-:Y:S02]  /*32e0*/  SHF.L.U32 R3, R3, 0x1f, RZ ;  /* 0x0000001f03037819 */ /* 0x000fe400000006ff */
[----:B------:R-:W-:-:S07]  /*32f0*/  MOV R0, UR4 ;  /* 0x0000000400007c02 */ /* 0x000fce0008000f00 */
.L_x_61:
[----:B-1----:R1:W2:Y:S02]  /*3300*/  SYNCS.PHASECHK.TRANS64.TRYWAIT P0, [R0+URZ+0x150], R3 ;  /* 0x00015003000075a7 */ /* 0x0022a400080011ff */
[----:B--2---:R-:W-:Y:S05]  /*3310*/  @!P0 NANOSLEEP.SYNCS 0x989680 ;  /* 0x009896800000895d */ /* 0x004fea0003900000 */
[----:B------:R-:W2:Y:S02]  /*3320*/  @!P0 SYNCS.PHASECHK.TRANS64 P0, [R0+URZ+0x150], R3 ;  /* 0x00015003000085a7 */ /* 0x000ea400080010ff */
[----:B--2---:R-:W-:Y:S05]  /*3330*/  @P0 EXIT ;  /* 0x000000000000094d */ /* 0x004fea0003800000 */
[----:B------:R-:W-:Y:S05]  /*3340*/  BRA `(.L_x_61) ;  /* 0xfffffffc00ec7947 */ /* 0x000fea000383ffff */
.L_x_54:
[----:B------:R-:W-:-:S09]  /*3350*/  UISETP.NE.AND UP1, UPT, UR8, URZ, UPT ;  /* 0x000000ff0800728c */ /* 0x000fd2000bf25270 */
[----:B------:R-:W-:Y:S05]  /*3360*/  BRA.U UP1, `(.L_x_62) ;  /* 0x0000000d01947547 */ /* 0x000fea000b800000 */
[----:B------:R-:W-:Y:S01]  /*3370*/  UMOV UR4, 0x40 ;  /* 0x0000004000047882 */ /* 0x000fe20000000000 */
[----:B------:R-:W-:Y:S01]  /*3380*/  NOP ;  /* 0x0000000000007918 */ /* 0x000fe20000000000 */
[----:B------:R-:W-:Y:S01]  /*3390*/  ULEA UR4, UR37, UR4, 0x18 ;  /* 0x0000000425047291 */ /* 0x000fe2000f8ec0ff */
[----:B------:R-:W-:Y:S02]  /*33a0*/  UMOV UR5, 0x400 ;  /* 0x0000040000057882 */ /* 0x000fe40000000000 */
[----:B------:R-:W-:-:S06]  /*33b0*/  ULEA UR37, UR37, UR5, 0x18 ;  /* 0x0000000525257291 */ /* 0x000fcc000f8ec0ff */
[----:B------:R-:W1:Y:S02]  /*33c0*/  LDS.U8 R0, [UR4+0x1c] ;  /* 0x00001c04ff007984 */ /* 0x000e640008000000 */
[----:B-1----:R-:W-:-:S13]  /*33d0*/  ISETP.NE.AND P0, PT, R0, RZ, PT ;  /* 0x000000ff0000720c */ /* 0x002fda0003f05270 */
[----:B------:R-:W-:Y:S05]  /*33e0*/  @P0 BRA `(.L_x_63) ;  /* 0x0000000000580947 */ /* 0x000fea0003800000 */
[----:B------:R-:W-:-:S13]  /*33f0*/  ELECT P0, URZ, PT ;  /* 0x0000000000ff782f */ /* 0x000fda0003800000 */
[----:B------:R-:W-:Y:S05]  /*3400*/  @!P0 BRA `(.L_x_64) ;  /* 0x0000000000608947 */ /* 0x000fea0003800000 */
[----:B------:R-:W-:Y:S01]  /*3410*/  UMOV UR5, 0x10 ;  /* 0x0000001000057882 */ /* 0x000fe20000000000 */
[----:B------:R-:W-:Y:S01]  /*3420*/  HFMA2 R0, -RZ, RZ, 0, 5.9604644775390625e-08 ;  /* 0x00000001ff007431 */ /* 0x000fe200000001ff */
[----:B------:R-:W-:-:S03]  /*3430*/  MOV R2, 0xffff ;  /* 0x0000ffff00027802 */ /* 0x000fc60000000f00 */
[----:B------:R-:W-:Y:S04]  /*3440*/  DEPBAR.LE SB1, 0x36 ;  /* 0x00009d800000791a */ /* 0x000fe80000000000 */
[----:B------:R-:W1:Y:S02]  /*3450*/  UTCATOMSWS.FIND_AND_SET.ALIGN UP0, UR5, UR5 ;  /* 0x00000005000575e3 */ /* 0x000e640008000800 */
[----:B-1----:R-:W-:Y:S01]  /*3460*/  MOV R3, UR5 ;  /* 0x0000000500037c02 */ /* 0x002fe20008000f00 */
[----:B------:R-:W-:Y:S06]  /*3470*/  BRA.U UP0, `(.L_x_65) ;  /* 0x0000000100187547 */ /* 0x000fec000b800000 */
.L_x_66:
[----:B------:R-:W-:Y:S05]  /*3480*/  NANOSLEEP 0x64 ;  /* 0x000000640000795d */ /* 0x000fea0003800000 */
[----:B------:R-:W-:-:S05]  /*3490*/  UMOV UR5, 0x10 ;  /* 0x0000001000057882 */ /* 0x000fca0000000000 */
[----:B------:R-:W-:Y:S04]  /*34a0*/  DEPBAR.LE SB1, 0x36 ;  /* 0x00009d800000791a */ /* 0x000fe80000000000 */
[----:B------:R-:W1:Y:S02]  /*34b0*/  UTCATOMSWS.FIND_AND_SET.ALIGN UP0, UR5, UR5 ;  /* 0x00000005000575e3 */ /* 0x000e640008000800 */
[----:B-1----:R-:W-:Y:S01]  /*34c0*/  MOV R3, UR5 ;  /* 0x0000000500037c02 */ /* 0x002fe20008000f00 */
[----:B------:R-:W-:Y:S05]  /*34d0*/  BRA.U !UP0, `(.L_x_66) ;  /* 0xfffffffd08e87547 */ /* 0x000fea000b83ffff */
.L_x_65:
[-C--:B------:R-:W-:Y:S02]  /*34e0*/  SHF.L.U32 R2, R2, R3.reuse, RZ ;  /* 0x0000000302027219 */ /* 0x080fe400000006ff */
[----:B------:R-:W-:Y:S01]  /*34f0*/  SHF.L.U32 R0, R0, R3, RZ ;  /* 0x0000000300007219 */ /* 0x000fe200000006ff */
[----:B------:R-:W-:Y:S02]  /*3500*/  IMAD.SHL.U32 R3, R3, 0x20, RZ ;  /* 0x0000002003037824 */ /* 0x000fe400078e00ff */
[----:B------:R1:W-:Y:S04]  /*3510*/  ATOMS.OR RZ, [UR4+0x14], R2 ;  /* 0x00001402ffff798c */ /* 0x0003e8000b000004 */
[----:B------:R1:W-:Y:S04]  /*3520*/  ATOMS.OR RZ, [UR4+0x18], R0 ;  /* 0x00001800ffff798c */ /* 0x0003e8000b000004 */
[----:B------:R1:W-:Y:S01]  /*3530*/  STS [UR37+0x1f0], R3 ;  /* 0x0001f003ff007988 */ /* 0x0003e20008000825 */
[----:B------:R-:W-:Y:S05]  /*3540*/  BRA `(.L_x_64) ;  /* 0x0000000000107947 */ /* 0x000fea0003800000 */
.L_x_63:
[----:B------:R-:W-:Y:S02]  /*3550*/  MOV R0, 0xffffffff ;  /* 0xffffffff00007802 */ /* 0x000fe40000000f00 */
[----:B------:R-:W-:-:S03]  /*3560*/  MOV R2, 0x3590 ;  /* 0x0000359000027802 */ /* 0x000fc60000000f00 */
[----:B------:R1:W-:Y:S04]  /*3570*/  STS [UR37+0x1f0], R0 ;  /* 0x0001f000ff007988 */ /* 0x0003e80008000825 */
[----:B-1-3-5:R-:W-:Y:S05]  /*3580*/  CALL.REL.NOINC `($__internal_1_$__cuda_sm10x_tcgen05_guardrail_trap_phase_invalid_during_alloc) ;  /* 0x0000005000d87944 */ /* 0x02afea0003c00000 */
.L_x_64:
[----:B------:R-:W-:Y:S05]  /*3590*/  WARPSYNC.ALL ;  /* 0x0000000000007948 */ /* 0x000fea0003800000 */
[----:B------:R-:W2:Y:S01]  /*35a0*/  S2UR UR6, SR_CgaCtaId ;  /* 0x00000000000679c3 */ /* 0x000ea20000008800 */
[----:B------:R-:W-:Y:S01]  /*35b0*/  UMOV UR4, 0x400 ;  /* 0x0000040000047882 */ /* 0x000fe20000000000 */
[----:B------:R-:W-:-:S06]  /*35c0*/  NOP ;  /* 0x0000000000007918 */ /* 0x000fcc0000000000 */
[----:B------:R-:W-:Y:S06]  /*35d0*/  BAR.ARV 0x6, 0xa0 ;  /* 0x0182800000007b1d */ /* 0x000fec0000002000 */
[----:B------:R-:W4:Y:S01]  /*35e0*/  LDCU UR7, c[0x0][0x38c] ;  /* 0x00007180ff0777ac */ /* 0x000f220008000800 */
[----:B------:R-:W-:Y:S01]  /*35f0*/  IMAD.MOV.U32 R11, RZ, RZ, 0x1 ;  /* 0x00000001ff0b7424 */ /* 0x000fe200078e00ff */
[----:B------:R-:W-:Y:S01]  /*3600*/  CS2R R8, SRZ ;  /* 0x0000000000087805 */ /* 0x000fe2000001ff00 */
[----:B------:R-:W-:Y:S01]  /*3610*/  IMAD.MOV.U32 R10, RZ, RZ, RZ ;  /* 0x000000ffff0a7224 */ /* 0x000fe200078e00ff */
[----:B------:R-:W-:Y:S01]  /*3620*/  UMOV UR18, URZ ;  /* 0x000000ff00127c82 */ /* 0x000fe20008000000 */
[----:B------:R-:W-:Y:S01]  /*3630*/  UMOV UR17, URZ ;  /* 0x000000ff00117c82 */ /* 0x000fe20008000000 */
[----:B------:R-:W-:Y:S01]  /*3640*/  UMOV UR22, 0x0 ;  /* 0x0000000000167882 */ /* 0x000fe20000000000 */
[----:B------:R-:W-:Y:S01]  /*3650*/  UMOV UR23, 0x42004a0 ;  /* 0x042004a000177882 */ /* 0x000fe20000000000 */
[----:B------:R-:W-:Y:S01]  /*3660*/  UMOV UR20, 0x0 ;  /* 0x0000000000147882 */ /* 0x000fe20000000000 */
[----:B------:R-:W-:Y:S01]  /*3670*/  UMOV UR21, 0x42004a0 ;  /* 0x042004a000157882 */ /* 0x000fe20000000000 */
[----:B--2---:R-:W-:Y:S01]  /*3680*/  ULEA UR6, UR6, UR4, 0x18 ;  /* 0x0000000406067291 */ /* 0x004fe2000f8ec0ff */
[----:B------:R-:W2:Y:S03]  /*3690*/  LDCU UR4, c[0x0][0x38c] ;  /* 0x00007180ff0477ac */ /* 0x000ea60008000800 */
[----:B------:R-:W-:-:S02]  /*36a0*/  UIADD3 UR11, UPT, UPT, UR6, 0x4400, URZ ;  /* 0x00004400060b7890 */ /* 0x000fc4000fffe0ff */
[----:B----4-:R-:W-:-:S03]  /*36b0*/  UIADD3 UR7, UPT, UPT, UR7, 0x3f, URZ ;  /* 0x0000003f07077890 */ /* 0x010fc6000fffe0ff */
[----:B-1----:R-:W1:Y:S01]  /*36c0*/  LDS R0, [UR6+0x1f0] ;  /* 0x0001f006ff007984 */ /* 0x002e620008000800 */
[----:B------:R-:W-:Y:S02]  /*36d0*/  UIADD3 UR12, UPT, UPT, UR6, 0x15400, URZ ;  /* 0x00015400060c7890 */ /* 0x000fe4000fffe0ff */
[----:B------:R-:W-:Y:S02]  /*36e0*/  USHF.R.S32.HI UR5, URZ, 0x1f, UR7 ;  /* 0x0000001fff057899 */ /* 0x000fe40008011407 */
[----:B------:R-:W-:Y:S02]  /*36f0*/  USHF.R.U32.HI UR11, URZ, 0x4, UR11 ;  /* 0x00000004ff0b7899 */ /* 0x000fe4000801160b */
[----:B------:R-:W-:Y:S02]  /*3700*/  ULEA.HI UR5, UR5, UR7, URZ, 0x6 ;  /* 0x0000000705057291 */ /* 0x000fe4000f8f30ff */
[----:B------:R-:W-:Y:S02]  /*3710*/  USHF.R.U32.HI UR12, URZ, 0x4, UR12 ;  /* 0x00000004ff0c7899 */ /* 0x000fe4000801160c */
[----:B------:R-:W-:-:S02]  /*3720*/  USHF.R.S32.HI UR5, URZ, 0x6, UR5 ;  /* 0x00000006ff057899 */ /* 0x000fc40008011405 */
[----:B------:R-:W-:Y:S02]  /*3730*/  ULOP3.LUT UR11, UR11, 0x3fff, URZ, 0xc0, !UPT ;  /* 0x00003fff0b0b7892 */ /* 0x000fe4000f8ec0ff */
[----:B------:R-:W-:Y:S02]  /*3740*/  UISETP.LT.AND UP0, UPT, UR5, 0x1, UPT ;  /* 0x000000010500788c */ /* 0x000fe4000bf01270 */
[----:B------:R-:W-:Y:S02]  /*3750*/  ULOP3.LUT UR12, UR12, 0x3fff, URZ, 0xc0, !UPT ;  /* 0x00003fff0c0c7892 */ /* 0x000fe4000f8ec0ff */
[----:B------:R-:W-:Y:S02]  /*3760*/  USEL UR10, UR5, 0x1, !UP0 ;  /* 0x00000001050a7887 */ /* 0x000fe4000c000000 */
[----:B------:R-:W-:Y:S02]  /*3770*/  ULOP3.LUT UR11, UR11, 0x10000, URZ, 0xfc, !UPT ;  /* 0x000100000b0b7892 */ /* 0x000fe4000f8efcff */
[----:B------:R-:W-:-:S02]  /*3780*/  ULOP3.LUT UR12, UR12, 0x10000, URZ, 0xfc, !UPT ;  /* 0x000100000c0c7892 */ /* 0x000fc4000f8efcff */
[----:B------:R-:W-:Y:S02]  /*3790*/  UIADD3 UR10, UPT, UPT, -UR10, URZ, URZ ;  /* 0x000000ff0a0a7290 */ /* 0x000fe4000fffe1ff */
[----:B--2---:R-:W-:Y:S01]  /*37a0*/  UISETP.GE.AND UP3, UPT, UR4, 0x1, UPT ;  /* 0x000000010400788c */ /* 0x004fe2000bf66270 */
[----:B-1----:R-:W-:-:S15]  /*37b0*/  R2UR UR19, R0 ;  /* 0x00000000001372ca */ /* 0x002fde00000e0000 */
.L_x_73:
[----:B------:R-:W-:Y:S02]  /*37c0*/  LEA R0, R10, UR6, 0x3 ;  /* 0x000000060a007c11 */ /* 0x000fe4000f8e18ff */
[----:B------:R-:W-:Y:S02]  /*37d0*/  SHF.L.U32 R5, R9, 0x1f, RZ ;  /* 0x0000001f09057819 */ /* 0x000fe400000006ff */
[----:B------:R-:W-:Y:S01]  /*37e0*/  PLOP3.LUT P0, PT, PT, PT, UP3, 0x80, 0x8 ;  /* 0x000000000008781c */ /* 0x000fe20003f0f038 */
[----:B------:R-:W-:Y:S01]  /*37f0*/  VIADD R3, R0, 0x150 ;  /* 0x0000015000037836 */ /* 0x000fe20000000000 */
[----:B-1----:R-:W1:Y:S02]  /*3800*/  SYNCS.PHASECHK.TRANS64.TRYWAIT P1, [R0+URZ+0x140], R5 ;  /* 0x00014005000075a7 */ /* 0x002e6400080211ff */
[----:B-1--4-:R-:W-:Y:S09]  /*3810*/  @!P1 BRA `(.L_x_67) ;  /* 0x0000004800c09947 */ /* 0x012ff20003800000 */
.L_x_160:
[----:B------:R-:W-:Y:S01]  /*3820*/  LEA R4, R10, UR6, 0x4 ;  /* 0x000000060a047c11 */ /* 0x000fe2000f8e20ff */
[----:B------:R-:W-:Y:S01]  /*3830*/  @UP3 ULEA UR4, UR17, UR6, 0x3 ;  /* 0x0000000611043291 */ /* 0x000fe2000f8e18ff */
[----:B------:R-:W-:Y:S01]  /*3840*/  PLOP3.LUT P2, PT, PT, PT, PT, 0x80, 0x8 ;  /* 0x000000000008781c */ /* 0x000fe20003f4f070 */
[----:B------:R-:W-:Y:S01]  /*3850*/  ULEA UR8, UR18, UR6, 0x3 ;  /* 0x0000000612087291 */ /* 0x000fe2000f8e18ff */
[----:B------:R-:W-:Y:S02]  /*3860*/  PRMT R3, RZ, 0x654, R3 ;  /* 0x00000654ff037816 */ /* 0x000fe40000000003 */
[----:B-1----:R-:W1:Y:S01]  /*3870*/  LDS.128 R4, [R4+0x1d0] ;  /* 0x0001d00004047984 */ /* 0x002e620000000c00 */
[----:B------:R-:W-:Y:S02]  /*3880*/  @P0 SHF.L.U32 R2, R8, 0x1f, RZ ;  /* 0x0000001f08020819 */ /* 0x000fe400000006ff */
[----:B------:R-:W-:Y:S01]  /*3890*/  SHF.L.U32 R0, R11, 0x1f, RZ ;  /* 0x0000001f0b007819 */ /* 0x000fe200000006ff */
[----:B------:R-:W-:Y:S01]  /*38a0*/  @!PT LDS RZ, [RZ] ;  /* 0x00000000fffff984 */ /* 0x000fe20000000800 */
[----:B------:R-:W-:Y:S01]  /*38b0*/  @!PT LDS RZ, [RZ] ;  /* 0x00000000fffff984 */ /* 0x000fe20000000800 */
[----:B------:R-:W-:Y:S01]  /*38c0*/  @!PT LDS RZ, [RZ] ;  /* 0x00000000fffff984 */ /* 0x000fe20000000800 */
[----:B------:R-:W-:Y:S01]  /*38d0*/  @!PT LDS RZ, [RZ] ;  /* 0x00000000fffff984 */ /* 0x000fe20000000800 */
[----:B------:R2:W-:Y:S06]  /*38e0*/  MEMBAR.ALL.CTA ;  /* 0x0000000000007992 */ /* 0x0005ec0000008000 */
[----:B--2---:R-:W2:Y:S02]  /*38f0*/  FENCE.VIEW.ASYNC.S ;  /* 0x00000000000073c6 */ /* 0x004ea40000000000 */
[----:B--2---:R2:W-:Y:S01]  /*3900*/  SYNCS.ARRIVE.TRANS64.RED.A1T0 RZ, [R3+URZ], RZ ;  /* 0x000000ff03ff79a7 */ /* 0x0045e200081004ff */
[----:B------:R2:W4:Y:S01]  /*3910*/  @P0 SYNCS.PHASECHK.TRANS64.TRYWAIT P2, [UR4], R2 ;  /* 0x00000002ff0005a7 */ /* 0x0005220008041104 */
[----:B------:R-:W-:Y:S01]  /*3920*/  ULEA.HI UR4, UR18, UR18, URZ, 0x1 ;  /* 0x0000001212047291 */ /* 0x000fe2000f8f08ff */
[----:B-1----:R-:W-:-:S03]  /*3930*/  LOP3.LUT P1, RZ, R6, 0x1, RZ, 0xc0, !PT ;  /* 0x0000000106ff7812 */ /* 0x002fc6000782c0ff */
[----:B------:R-:W-:Y:S02]  /*3940*/  USHF.L.U32 UR9, UR4, 0x6, URZ ;  /* 0x0000000604097899 */ /* 0x000fe400080006ff */
[----:B------:R-:W-:Y:S02]  /*3950*/  ULOP3.LUT UR4, UR4, 0xffe, URZ, 0xc0, !UPT ;  /* 0x00000ffe04047892 */ /* 0x000fe4000f8ec0ff */
[----:B------:R-:W-:Y:S02]  /*3960*/  ULOP3.LUT UR9, UR9, 0xffffff80, URZ, 0xc0, !UPT ;  /* 0xffffff8009097892 */ /* 0x000fe4000f8ec0ff */
[----:B------:R-:W-:Y:S02]  /*3970*/  UIADD3 UR4, UPT, UPT, -UR4, UR18, URZ ;  /* 0x0000001204047290 */ /* 0x000fe4000fffe1ff */
[----:B------:R-:W-:Y:S01]  /*3980*/  UIADD3 UR9, UPT, UPT, UR19, UR9, URZ ;  /* 0x0000000913097290 */ /* 0x000fe2000fffe0ff */
[----:B------:R-:W1:Y:S03]  /*3990*/  SYNCS.PHASECHK.TRANS64.TRYWAIT P0, [UR8+0x180], R0 ;  /* 0x00018000ff0075a7 */ /* 0x000e660008001108 */
[----:B------:R-:W-:Y:S01]  /*39a0*/  ULEA UR9, UR4, UR9, 0x14 ;  /* 0x0000000904097291 */ /* 0x000fe2000f8ea0ff */
[----:B-12-4-:R-:W-:Y:S11]  /*39b0*/  @!P0 BRA `(.L_x_68) ;  /* 0x00000048006c8947 */ /* 0x016ff60003800000 */
.L_x_162:
[----:B------:R-:W-:Y:S01]  /*39c0*/  IADD3 R10, PT, PT, R10, 0x1, RZ ;  /* 0x000000010a0a7810 */ /* 0x000fe20007ffe0ff */
[----:B------:R-:W-:Y:S06]  /*39d0*/  BRA.U !UP3, `(.L_x_69) ;  /* 0x000000010b987547 */ /* 0x000fec000b800000 */
[----:B------:R-:W-:Y:S01]  /*39e0*/  UPLOP3.LUT UP4, UPT, UPT, UPT, UPT, 0x40, 0x4 ;  /* 0x000000000004789c */ /* 0x000fe20003f8e870 */
[----:B------:R-:W-:Y:S01]  /*39f0*/  UMOV UR16, UR10 ;  /* 0x0000000a00107c82 */ /* 0x000fe20008000000 */
[----:B------:R-:W-:Y:S01]  /*3a00*/  UMOV UR15, UR5 ;  /* 0x00000005000f7c82 */ /* 0x000fe20008000000 */
[----:B------:R-:W-:-:S08]  /*3a10*/  UMOV UR14, UR17 ;  /* 0x00000011000e7c82 */ /* 0x000fd00008000000 */
.L_x_72:
[----:B------:R-:W-:Y:S02]  /*3a20*/  UIADD3 UR16, UPT, UPT, UR16, 0x1, URZ ;  /* 0x0000000110107890 */ /* 0x000fe4000fffe0ff */
[----:B--2---:R-:W-:Y:S02]  /*3a30*/  ULEA UR7, UR14, UR6, 0x3 ;  /* 0x000000060e077291 */ /* 0x004fe4000f8e18ff */
[----:B------:R-:W-:Y:S01]  /*3a40*/  UISETP.NE.AND UP0, UPT, UR16, URZ, UPT ;  /* 0x000000ff1000728c */ /* 0x000fe2000bf05270 */
[----:B----4-:R-:W-:Y:S10]  /*3a50*/  @P2 BRA `(.L_x_70) ;  /* 0x00000000000c2947 */ /* 0x010ff40003800000 */
[----:B-1----:R-:W-:Y:S04]  /*3a60*/  SHF.L.U32 R3, R8, 0x1f, RZ ;  /* 0x0000001f08037819 */ /* 0x002fe800000006ff */
[----:B------:R-:W1:Y:S02]  /*3a70*/  SYNCS.PHASECHK.TRANS64.TRYWAIT P0, [UR7], R3 ;  /* 0x00000003ff0075a7 */ /* 0x000e640008001107 */
[----:B-1----:R-:W-:Y:S05]  /*3a80*/  @!P0 BRA `(.L_x_71) ;  /* 0x0000004800508947 */ /* 0x002fea0003800000 */
.L_x_70:
[----:B------:R-:W-:Y:S01]  /*3a90*/  UISETP.NE.AND UP1, UPT, UR15, 0x1, UPT ;  /* 0x000000010f00788c */ /* 0x000fe2000bf25270 */
[----:B------:R-:W-:Y:S01]  /*3aa0*/  PLOP3.LUT P2, PT, PT, PT, PT, 0x80, 0x8 ;  /* 0x000000000008781c */ /* 0x000fe20003f4f070 */
[----:B------:R-:W-:Y:S02]  /*3ab0*/  UIADD3 UR17, UPT, UPT, UR14, 0x1, URZ ;  /* 0x000000010e117890 */ /* 0x000fe4000fffe0ff */
[----:B------:R-:W-:Y:S02]  /*3ac0*/  ULEA UR24, UR14, UR12, 0x9 ;  /* 0x0000000c0e187291 */ /* 0x000fe4000f8e48ff */
[----:B------:R-:W-:Y:S01]  /*3ad0*/  UISETP.NE.AND UP2, UPT, UR17, 0x11, UPT ;  /* 0x000000111100788c */ /* 0x000fe2000bf45270 */
[----:B------:R-:W-:Y:S01]  /*3ae0*/  PLOP3.LUT P0, PT, PT, PT, UP1, 0x80, 0x8 ;  /* 0x000000000008781c */ /* 0x000fe20003f0f018 */
[----:B------:R-:W-:Y:S02]  /*3af0*/  ULEA UR26, UR14, UR11, 0x8 ;  /* 0x0000000b0e1a7291 */ /* 0x000fe4000f8e40ff */
[----:B------:R-:W-:Y:S02]  /*3b00*/  USEL UR13, URZ, 0x1, UP2 ;  /* 0x00000001ff0d7887 */ /* 0x000fe40009000000 */
[----:B------:R-:W-:Y:S02]  /*3b10*/  USEL UR17, UR17, URZ, UP2 ;  /* 0x000000ff11117287 */ /* 0x000fe40009000000 */
[----:B------:R-:W-:Y:S02]  /*3b20*/  UIADD3 UR30, UPT, UPT, UR24, 0x2, URZ ;  /* 0x00000002181e7890 */ /* 0x000fe4000fffe0ff */
[----:B------:R-:W-:Y:S01]  /*3b30*/  @UP1 ULEA UR4, UR17, UR6, 0x3 ;  /* 0x0000000611041291 */ /* 0x000fe2000f8e18ff */
[----:B------:R-:W-:Y:S01]  /*3b40*/  LOP3.LUT R8, R8, UR13, RZ, 0x3c, !PT ;  /* 0x0000000d08087c12 */ /* 0x000fe2000f8e3cff */
[----:B------:R-:W-:Y:S02]  /*3b50*/  UIADD3 UR28, UPT, UPT, UR26, 0x2, URZ ;  /* 0x000000021a1c7890 */ /* 0x000fe4000fffe0ff */
[----:B------:R-:W-:Y:S01]  /*3b60*/  UIADD3 UR7, UPT, UPT, UR7, 0x88, URZ ;  /* 0x0000008807077890 */ /* 0x000fe2000fffe0ff */
[----:B-1----:R-:W-:Y:S01]  /*3b70*/  @P0 SHF.L.U32 R0, R8, 0x1f, RZ ;  /* 0x0000001f08000819 */ /* 0x002fe200000006ff */
[----:B------:R-:W-:Y:S01]  /*3b80*/  UMOV UR25, 0x80004020 ;  /* 0x8000402000197882 */ /* 0x000fe20000000000 */
[----:B------:R-:W-:Y:S01]  /*3b90*/  UMOV UR27, 0x80004020 ;  /* 0x80004020001b7882 */ /* 0x000fe20000000000 */
[----:B------:R-:W-:Y:S01]  /*3ba0*/  UMOV UR31, 0x80004020 ;  /* 0x80004020001f7882 */ /* 0x000fe20000000000 */
[----:B------:R2:W4:Y:S01]  /*3bb0*/  @P0 SYNCS.PHASECHK.TRANS64.TRYWAIT P2, [UR4], R0 ;  /* 0x00000000ff0005a7 */ /* 0x0005220008041104 */
[----:B------:R-:W-:Y:S01]  /*3bc0*/  UIADD3 UR15, UPT, UPT, UR15, -0x1, URZ ;  /* 0xffffffff0f0f7890 */ /* 0x000fe2000fffe0ff */
[----:B------:R2:W-:Y:S01]  /*3bd0*/  UTCIMMA gdesc[UR26], gdesc[UR24], tmem[UR9], tmem[UR22], idesc[UR23], UP4 ;  /* 0x00ff16181a0075ea */ /* 0x0005e2000a000109 */
[----:B------:R-:W-:Y:S01]  /*3be0*/  UPLOP3.LUT UP4, UPT, UPT, UPT, UPT, 0x80, 0x8 ;  /* 0x000000000008789c */ /* 0x000fe20003f8f070 */
[----:B------:R-:W-:Y:S01]  /*3bf0*/  UMOV UR29, 0x80004020 ;  /* 0x80004020001d7882 */ /* 0x000fe20000000000 */
[----:B------:R-:W-:Y:S01]  /*3c00*/  UMOV UR14, UR17 ;  /* 0x00000011000e7c82 */ /* 0x000fe20008000000 */
[----:B------:R2:W-:Y:S01]  /*3c10*/  UTCIMMA gdesc[UR28], gdesc[UR30], tmem[UR9], tmem[UR20], idesc[UR21], UPT ;  /* 0x00ff141e1c0075ea */ /* 0x0005e2000b800109 */
[----:B------:R2:W-:Y:S01]  /*3c20*/  UTCBAR [UR7], URZ ;  /* 0x000000ff070073e9 */ /* 0x0005e200080000ff */
[----:B------:R-:W-:Y:S06]  /*3c30*/  BRA.U UP0, `(.L_x_72) ;  /* 0xfffffffd00787547 */ /* 0x000fec000b83ffff */
.L_x_69:
[----:B------:R-:W-:Y:S01]  /*3c40*/  UIADD3 UR18, UPT, UPT, UR18, 0x1, URZ ;  /* 0x0000000112127890 */ /* 0x000fe2000fffe0ff */
[C---:B------:R-:W-:Y:S01]  /*3c50*/  ISETP.NE.AND P0, PT, R10.reuse, 0x2, PT ;  /* 0x000000020a00780c */ /* 0x040fe20003f05270 */
[----:B------:R-:W-:Y:S02]  /*3c60*/  UIADD3 UR8, UPT, UPT, UR8, 0x160, URZ ;  /* 0x0000016008087890 */ /* 0x000fe4000fffe0ff */
[----:B------:R-:W-:Y:S01]  /*3c70*/  UISETP.NE.AND UP0, UPT, UR18, 0x4, UPT ;  /* 0x000000041200788c */ /* 0x000fe2000bf05270 */
[----:B-12---:R-:W-:Y:S02]  /*3c80*/  SEL R0, RZ, 0x1, P0 ;  /* 0x00000001ff007807 */ /* 0x006fe40000000000 */
[----:B------:R-:W-:Y:S01]  /*3c90*/  SEL R10, R10, RZ, P0 ;  /* 0x000000ff0a0a7207 */ /* 0x000fe20000000000 */
[----:B------:R-:W-:Y:S01]  /*3ca0*/  USEL UR4, URZ, 0x1, UP0 ;  /* 0x00000001ff047887 */ /* 0x000fe20008000000 */
[----:B------:R-:W-:Y:S01]  /*3cb0*/  LOP3.LUT R9, R9, R0, RZ, 0x3c, !PT ;  /* 0x0000000009097212 */ /* 0x000fe200078e3cff */
[----:B------:R-:W-:Y:S01]  /*3cc0*/  USEL UR18, UR18, URZ, UP0 ;  /* 0x000000ff12127287 */ /* 0x000fe20008000000 */
[----:B------:R1:W-:Y:S03]  /*3cd0*/  UTCBAR [UR8], URZ ;  /* 0x000000ff080073e9 */ /* 0x0003e600080000ff */
[----:B------:R-:W-:Y:S01]  /*3ce0*/  LOP3.LUT R11, R11, UR4, RZ, 0x3c, !PT ;  /* 0x000000040b0b7c12 */ /* 0x000fe2000f8e3cff */
[----:B------:R-:W-:Y:S07]  /*3cf0*/  @P1 BRA `(.L_x_73) ;  /* 0xfffffff800b01947 */ /* 0x000fee000383ffff */
[----:B------:R-:W2:Y:S01]  /*3d00*/  S2UR UR4, SR_CgaCtaId ;  /* 0x00000000000479c3 */ /* 0x000ea20000008800 */
[----:B------:R-:W-:Y:S01]  /*3d10*/  ELECT P0, URZ, PT ;  /* 0x0000000000ff782f */ /* 0x000fe20003800000 */
[----:B------:R-:W-:Y:S01]  /*3d20*/  IMAD.MOV.U32 R0, RZ, RZ, 0x1 ;  /* 0x00000001ff007424 */ /* 0x000fe200078e00ff */
[----:B------:R-:W-:Y:S01]  /*3d30*/  UIADD3 UR6, UPT, UPT, UR6, 0x180, URZ ;  /* 0x0000018006067890 */ /* 0x000fe2000fffe0ff */
[----:B------:R-:W-:Y:S01]  /*3d40*/  SHF.L.U32 R3, R11, 0x1f, RZ ;  /* 0x0000001f0b037819 */ /* 0x000fe200000006ff */
[----:B------:R-:W-:-:S03]  /*3d50*/  UMOV UR5, 0x40 ;  /* 0x0000004000057882 */ /* 0x000fc60000000000 */
[----:B------:R-:W-:Y:S01]  /*3d60*/  UVIRTCOUNT.DEALLOC.SMPOOL 0x80 ;  /* 0x000000800000784c */ /* 0x000fe20000000000 */
[----:B--2---:R-:W-:Y:S02]  /*3d70*/  ULEA UR4, UR4, UR5, 0x18 ;  /* 0x0000000504047291 */ /* 0x004fe4000f8ec0ff */
[----:B------:R-:W-:-:S07]  /*3d80*/  ULEA UR5, UR18, UR6, 0x3 ;  /* 0x0000000612057291 */ /* 0x000fce000f8e18ff */
[----:B------:R2:W-:Y:S02]  /*3d90*/  @P0 STS.U8 [UR4+0x1c], R0 ;  /* 0x00001c00ff000988 */ /* 0x0005e40008000004 */
[----:B------:R-:W3:Y:S02]  /*3da0*/  SYNCS.PHASECHK.TRANS64.TRYWAIT P0, [UR5], R3 ;  /* 0x00000003ff0075a7 */ /* 0x000ee40008001105 */
[----:B--23--:R-:W-:Y:S05]  /*3db0*/  @!P0 BRA `(.L_x_74) ;  /* 0x00000044009c8947 */ /* 0x00cfea0003800000 */
.L_x_165:
[----:B------:R-:W-:-:S04]  /*3dc0*/  UIADD3 UR7, UPT, UPT, UR18, 0x1, URZ ;  /* 0x0000000112077890 */ /* 0x000fc8000fffe0ff */
[----:B------:R-:W-:-:S04]  /*3dd0*/  UISETP.NE.AND UP0, UPT, UR7, 0x4, UPT ;  /* 0x000000040700788c */ /* 0x000fc8000bf05270 */
[----:B-1----:R-:W-:Y:S02]  /*3de0*/  USEL UR8, URZ, 0x1, UP0 ;  /* 0x00000001ff087887 */ /* 0x002fe40008000000 */
[----:B------:R-:W-:-:S04]  /*3df0*/  USEL UR7, UR7, URZ, UP0 ;  /* 0x000000ff07077287 */ /* 0x000fc80008000000 */
[----:B------:R-:W-:Y:S01]  /*3e00*/  ULEA UR5, UR7, UR6, 0x3 ;  /* 0x0000000607057291 */ /* 0x000fe2000f8e18ff */
[----:B------:R-:W-:-:S04]  /*3e10*/  LOP3.LUT R2, R11, UR8, RZ, 0x3c, !PT ;  /* 0x000000080b027c12 */ /* 0x000fc8000f8e3cff */
[----:B--2---:R-:W-:-:S04]  /*3e20*/  SHF.L.U32 R3, R2, 0x1f, RZ ;  /* 0x0000001f02037819 */ /* 0x004fc800000006ff */
[----:B------:R-:W1:Y:S02]  /*3e30*/  SYNCS.PHASECHK.TRANS64.TRYWAIT P0, [UR5], R3 ;  /* 0x00000003ff0075a7 */ /* 0x000e640008001105 */
[----:B-1----:R-:W-:Y:S05]  /*3e40*/  @!P0 BRA `(.L_x_75) ;  /* 0x0000004400908947 */ /* 0x002fea0003800000 */
.L_x_167:
        /* <DEDUP_REMOVED lines=9> */
.L_x_169:
[----:B------:R-:W-:-:S04]  /*3ee0*/  UIADD3 UR7, UPT, UPT, UR7, 0x1, URZ ;  /* 0x0000000107077890 */ /* 0x000fc8000fffe0ff */
[----:B------:R-:W-:-:S04]  /*3ef0*/  UISETP.NE.AND UP0, UPT, UR7, 0x4, UPT ;  /* 0x000000040700788c */ /* 0x000fc8000bf05270 */
[----:B------:R-:W-:Y:S02]  /*3f00*/  USEL UR5, URZ, 0x1, UP0 ;  /* 0x00000001ff057887 */ /* 0x000fe40008000000 */
[----:B------:R-:W-:-:S04]  /*3f10*/  USEL UR7, UR7, URZ, UP0 ;  /* 0x000000ff07077287 */ /* 0x000fc80008000000 */
[----:B------:R-:W-:Y:S01]  /*3f20*/  ULEA UR7, UR7, UR6, 0x3 ;  /* 0x0000000607077291 */ /* 0x000fe2000f8e18ff */
[----:B-1----:R-:W-:-:S04]  /*3f30*/  LOP3.LUT R3, R2, UR5, RZ, 0x3c, !PT ;  /* 0x0000000502037c12 */ /* 0x002fc8000f8e3cff */
[----:B------:R-:W-:-:S04]  /*3f40*/  SHF.L.U32 R3, R3, 0x1f, RZ ;  /* 0x0000001f03037819 */ /* 0x000fc800000006ff */
[----:B------:R-:W1:Y:S02]  /*3f50*/  SYNCS.PHASECHK.TRANS64.TRYWAIT P0, [UR7], R3 ;  /* 0x00000003ff0075a7 */ /* 0x000e640008001107 */
[----:B-1----:R-:W-:Y:S05]  /*3f60*/  @!P0 BRA `(.L_x_77) ;  /* 0x0000004400788947 */ /* 0x002fea0003800000 */
.L_x_171:
[----:B------:R-:W-:Y:S01]  /*3f70*/  NOP ;  /* 0x0000000000007918 */ /* 0x000fe20000000000 */
[----:B-1----:R-:W1:Y:S01]  /*3f80*/  LDS R0, [UR4+0x14] ;  /* 0x00001404ff007984 */ /* 0x002e620008000800 */
[----:B------:R-:W-:Y:S01]  /*3f90*/  ULOP3.LUT UR6, UR19, 0xffff, URZ, 0xc0, !UPT ;  /* 0x0000ffff13067892 */ /* 0x000fe2000f8ec0ff */
[----:B------:R-:W-:Y:S01]  /*3fa0*/  UMOV UR8, 0xffff ;  /* 0x0000ffff00087882 */ /* 0x000fe20000000000 */
[----:B------:R-:W-:Y:S02]  /*3fb0*/  UMOV UR5, 0x1 ;  /* 0x0000000100057882 */ /* 0x000fe40000000000 */
[----:B------:R-:W-:-:S04]  /*3fc0*/  USHF.R.U32.HI UR6, URZ, 0x5, UR6 ;  /* 0x00000005ff067899 */ /* 0x000fc80008011606 */
[----:B------:R-:W-:Y:S02]  /*3fd0*/  USHF.L.U32 UR8, UR8, UR6, URZ ;  /* 0x0000000608087299 */ /* 0x000fe400080006ff */
[----:B------:R-:W-:-:S04]  /*3fe0*/  USHF.L.U32 UR5, UR5, UR6, URZ ;  /* 0x0000000605057299 */ /* 0x000fc800080006ff */
[----:B-1----:R-:W-:-:S04]  /*3ff0*/  LOP3.LUT R0, R0, UR8, RZ, 0xc0, !PT ;  /* 0x0000000800007c12 */ /* 0x002fc8000f8ec0ff */
[----:B------:R-:W-:-:S13]  /*4000*/  ISETP.NE.AND P0, PT, R0, UR8, PT ;  /* 0x0000000800007c0c */ /* 0x000fda000bf05270 */
[----:B------:R-:W-:Y:S05]  /*4010*/  @P0 BRA `(.L_x_78) ;  /* 0x0000000000580947 */ /* 0x000fea0003800000 */
[----:B------:R-:W1:Y:S02]  /*4020*/  LDS R0, [UR4+0x18] ;  /* 0x00001804ff007984 */ /* 0x000e640008000800 */
[----:B-1----:R-:W-:-:S04]  /*4030*/  LOP3.LUT R0, R0, UR5, RZ, 0xc0, !PT ;  /* 0x0000000500007c12 */ /* 0x002fc8000f8ec0ff */
[----:B------:R-:W-:-:S13]  /*4040*/  ISETP.NE.AND P0, PT, R0, UR5, PT ;  /* 0x0000000500007c0c */ /* 0x000fda000bf05270 */
[----:B------:R-:W-:Y:S05]  /*4050*/  @P0 BRA `(.L_x_79) ;  /* 0x00000000003c0947 */ /* 0x000fea0003800000 */
[----:B------:R-:W1:Y:S01]  /*4060*/  S2R R2, SR_LANEID ;  /* 0x0000000000027919 */ /* 0x000e620000000000 */
[----:B------:R-:W-:Y:S01]  /*4070*/  ULOP3.LUT UR8, URZ, UR8, URZ, 0x33, !UPT ;  /* 0x00000008ff087292 */ /* 0x000fe2000f8e33ff */
[----:B------:R-:W-:Y:S01]  /*4080*/  LOP3.LUT R4, RZ, UR5, RZ, 0x33, !PT ;  /* 0x00000005ff047c12 */ /* 0x000fe2000f8e33ff */
[----:B------:R-:W-:Y:S02]  /*4090*/  VOTEU.ANY UR7, UPT, PT ;  /* 0x0000000000077886 */ /* 0x000fe400038e0100 */
[----:B------:R-:W-:Y:S01]  /*40a0*/  UFLO.U32 UR7, UR7 ;  /* 0x00000007000772bd */ /* 0x000fe200080e0000 */
[----:B------:R-:W2:Y:S01]  /*40b0*/  REDUX UR5, R4 ;  /* 0x00000000040573c4 */ /* 0x000ea20000000000 */
[----:B------:R-:W-:-:S06]  /*40c0*/  IMAD.U32 R0, RZ, RZ, UR8 ;  /* 0x00000008ff007e24 */ /* 0x000fcc000f8e00ff */
[----:B------:R3:W-:Y:S01]  /*40d0*/  UTCATOMSWS.AND URZ, UR8 ;  /* 0x0000000800ff79e3 */ /* 0x0007e20008000000 */
[----:B------:R-:W4:Y:S01]  /*40e0*/  REDUX UR6, R0 ;  /* 0x00000000000673c4 */ /* 0x000f220000000000 */
[----:B-1----:R-:W-:Y:S01]  /*40f0*/  ISETP.EQ.U32.AND P0, PT, R2, UR7, PT ;  /* 0x0000000702007c0c */ /* 0x002fe2000bf02070 */
[----:B--2---:R-:W-:Y:S01]  /*4100*/  IMAD.U32 R2, RZ, RZ, UR5 ;  /* 0x00000005ff027e24 */ /* 0x004fe2000f8e00ff */
[----:B----4-:R-:W-:-:S11]  /*4110*/  MOV R3, UR6 ;  /* 0x0000000600037c02 */ /* 0x010fd60008000f00 */
[----:B------:R3:W-:Y:S04]  /*4120*/  @P0 ATOMS.AND RZ, [UR4+0x14], R3 ;  /* 0x00001403ffff098c */ /* 0x0007e8000a800004 */
[----:B------:R3:W-:Y:S01]  /*4130*/  @P0 ATOMS.AND RZ, [UR4+0x18], R2 ;  /* 0x00001802ffff098c */ /* 0x0007e2000a800004 */
[----:B------:R-:W-:Y:S05]  /*4140*/  BRA `(.L_x_80) ;  /* 0x0000000000147947 */ /* 0x000fea0003800000 */
.L_x_79:
[----:B------:R-:W-:Y:S02]  /*4150*/  MOV R2, 0x4170 ;  /* 0x0000417000027802 */ /* 0x000fe40000000f00 */
[----:B----45:R-:W-:Y:S05]  /*4160*/  CALL.REL.NOINC `($__internal_0_$__cuda_sm10x_tcgen05_guardrail_trap_col_being_dealloced_not_returned_by_alloc) ;  /* 0x0000004400d47944 */ /* 0x030fea0003c00000 */
[----:B------:R-:W-:Y:S05]  /*4170*/  BRA `(.L_x_80) ;  /* 0x0000000000087947 */ /* 0x000fea0003800000 */
.L_x_78:
[----:B------:R-:W-:Y:S02]  /*4180*/  MOV R2, 0x41a0 ;  /* 0x000041a000027802 */ /* 0x000fe40000000f00 */
[----:B----45:R-:W-:Y:S05]  /*4190*/  CALL.REL.NOINC `($__internal_2_$__cuda_sm10x_tcgen05_guardrail_trap_unallocated_columns_being_dealloced) ;  /* 0x0000004400e07944 */ /* 0x030fea0003c00000 */
.L_x_80:
[----:B------:R-:W-:Y:S01]  /*41a0*/  NOP ;  /* 0x0000000000007918 */ /* 0x000fe20000000000 */
[----:B---3--:R-:W-:Y:S05]  /*41b0*/  EXIT ;  /* 0x000000000000794d */ /* 0x008fea0003800000 */
.L_x_62:
[----:B------:R-:W-:-:S09]  /*41c0*/  UISETP.NE.OR UP2, UPT, UR8, 0x3, !UP2 ;  /* 0x000000030800788c */ /* 0x000fd2000d745670 */
[----:B------:R-:W-:Y:S05]  /*41d0*/  BRA.U UP2, `(.L_x_81) ;  /* 0x0000000d02407547 */ /* 0x000fea000b800000 */
[----:B------:R-:W1:Y:S01]  /*41e0*/  LDC R0, c[0x0][0xb30] ;  /* 0x0002cc00ff007b82 */ /* 0x000e620000000800 */
[----:B------:R-:W2:Y:S01]  /*41f0*/  LDCU.64 UR8, c[0x0][0x888] ;  /* 0x00011100ff0877ac */ /* 0x000ea20008000a00 */
[----:B------:R-:W-:Y:S02]  /*4200*/  HFMA2 R29, -RZ, RZ, 0, 0 ;  /* 0x00000000ff1d7431 */ /* 0x000fe400000001ff */
[----:B------:R-:W-:Y:S01]  /*4210*/  IMAD.MOV.U32 R31, RZ, RZ, 0x1 ;  /* 0x00000001ff1f7424 */ /* 0x000fe200078e00ff */
[----:B------:R-:W-:Y:S01]  /*4220*/  MOV R23, 0x1000 ;  /* 0x0000100000177802 */ /* 0x000fe20000000f00 */
[----:B------:R-:W4:Y:S01]  /*4230*/  LDCU.64 UR4, c[0x0][0x890] ;  /* 0x00011200ff0477ac */ /* 0x000f220008000a00 */
[----:B------:R-:W-:Y:S01]  /*4240*/  IMAD.MOV.U32 R30, RZ, RZ, RZ ;  /* 0x000000ffff1e7224 */ /* 0x000fe200078e00ff */
[----:B------:R-:W3:Y:S01]  /*4250*/  LDC R19, c[0x0][0x370] ;  /* 0x0000dc00ff137b82 */ /* 0x000ee20000000800 */
[----:B------:R-:W-:Y:S01]  /*4260*/  UMOV UR7, 0x400 ;  /* 0x0000040000077882 */ /* 0x000fe20000000000 */
[----:B------:R-:W-:-:S02]  /*4270*/  UPLOP3.LUT UP1, UPT, UPT, UPT, UPT, 0x40, 0x4 ;  /* 0x000000000004789c */ /* 0x000fc40003f2e870 */
[----:B------:R-:W-:-:S04]  /*4280*/  ULEA UR7, UR37, UR7, 0x18 ;  /* 0x0000000725077291 */ /* 0x000fc8000f8ec0ff */
[----:B------:R-:W3:Y:S01]  /*4290*/  LDC R2, c[0x0][0xb0c] ;  /* 0x0002c300ff027b82 */ /* 0x000ee20000000800 */
[----:B------:R-:W-:Y:S02]  /*42a0*/  UIADD3 UR13, UPT, UPT, UR7, 0x118, URZ ;  /* 0x00000118070d7890 */ /* 0x000fe4000fffe0ff */
[----:B--2---:R-:W-:Y:S02]  /*42b0*/  UISETP.NE.U32.AND UP2, UPT, UR8, URZ, UPT ;  /* 0x000000ff0800728c */ /* 0x004fe4000bf45070 */
[----:B------:R-:W-:Y:S02]  /*42c0*/  UIADD3 UR17, UPT, UPT, UR7, 0x110, URZ ;  /* 0x0000011007117890 */ /* 0x000fe4000fffe0ff */
[----:B----4-:R-:W-:Y:S01]  /*42d0*/  UISETP.NE.U32.AND UP3, UPT, UR4, URZ, UPT ;  /* 0x000000ff0400728c */ /* 0x010fe2000bf65070 */
[----:B------:R-:W2:Y:S01]  /*42e0*/  LDC R18, c[0x0][0xb20] ;  /* 0x0002c800ff127b82 */ /* 0x000ea20000000800 */
[----:B-1----:R-:W-:Y:S01]  /*42f0*/  ISETP.NE.AND P1, PT, R0, 0x1, PT ;  /* 0x000000010000780c */ /* 0x002fe20003f25270 */
[----:B------:R-:W-:-:S02]  /*4300*/  UISETP.NE.AND.EX UP2, UPT, UR9, URZ, UPT, UP2 ;  /* 0x000000ff0900728c */ /* 0x000fc4000bf45320 */
[----:B------:R-:W-:Y:S02]  /*4310*/  UPRMT UR13, UR37, 0x654, UR13 ;  /* 0x00000654250d7896 */ /* 0x000fe4000800000d */
[----:B------:R-:W-:Y:S02]  /*4320*/  UISETP.NE.AND.EX UP3, UPT, UR5, URZ, UPT, UP3 ;  /* 0x000000ff0500728c */ /* 0x000fe4000bf65330 */
[----:B------:R-:W1:Y:S08]  /*4330*/  LDC.64 R32, c[0x0][0x348] ;  /* 0x0000d200ff207b82 */ /* 0x000e700000000a00 */
[----:B------:R-:W4:Y:S08]  /*4340*/  LDC.64 R16, c[0x0][0xb10] ;  /* 0x0002c400ff107b82 */ /* 0x000f300000000a00 */
[----:B------:R-:W1:Y:S08]  /*4350*/  LDC.64 R6, c[0x0][0xb18] ;  /* 0x0002c600ff067b82 */ /* 0x000e700000000a00 */
[----:B------:R-:W1:Y:S08]  /*4360*/  LDC.64 R4, c[0x0][0xb28] ;  /* 0x0002ca00ff047b82 */ /* 0x000e700000000a00 */
[----:B--23--:R-:W1:Y:S02]  /*4370*/  LDC R22, c[0x0][0x374] ;  /* 0x0000dd00ff167b82 */ /* 0x00ce640000000800 */
.L_x_90:
[C---:B------:R-:W-:Y:S02]  /*4380*/  LEA R0, R30.reuse, UR7, 0x3 ;  /* 0x000000071e007c11 */ /* 0x040fe4000f8e18ff */
[----:B------:R-:W-:Y:S02]  /*4390*/  SHF.L.U32 R3, R29, 0x1f, RZ ;  /* 0x0000001f1d037819 */ /* 0x000fe400000006ff */
[----:B------:R-:W-:Y:S02]  /*43a0*/  LEA R24, R30, UR7, 0x4 ;  /* 0x000000071e187c11 */ /* 0x000fe4000f8e20ff */
[----:B--2---:R-:W2:Y:S02]  /*43b0*/  SYNCS.PHASECHK.TRANS64.TRYWAIT P0, [R0+URZ+0x140], R3 ;  /* 0x00014003000075a7 */ /* 0x004ea400080011ff */
[----:B--2---:R-:W-:Y:S05]  /*43c0*/  @!P0 BRA `(.L_x_82) ;  /* 0x0000004000788947 */ /* 0x004fea0003800000 */
.L_x_172:
[----:B------:R-:W-:Y:S01]  /*43d0*/  ISETP.GE.AND P0, PT, R40, 0x1, PT ;  /* 0x000000012800780c */ /* 0x000fe20003f06270 */
[----:B------:R-:W3:Y:S01]  /*43e0*/  LDS.128 R24, [R24+0x1d0] ;  /* 0x0001d00018187984 */ /* 0x000ee20000000c00 */
[----:B--2---:R-:W-:Y:S01]  /*43f0*/  VIADD R0, R0, 0x150 ;  /* 0x0000015000007836 */ /* 0x004fe20000000000 */
[----:B------:R-:W-:Y:S01]  /*4400*/  @!PT LDS RZ, [RZ] ;  /* 0x00000000fffff984 */ /* 0x000fe20000000800 */
[----:B------:R-:W-:Y:S01]  /*4410*/  @!PT LDS RZ, [RZ] ;  /* 0x00000000fffff984 */ /* 0x000fe20000000800 */
[----:B------:R-:W-:Y:S01]  /*4420*/  @!PT LDS RZ, [RZ] ;  /* 0x00000000fffff984 */ /* 0x000fe20000000800 */
[----:B------:R-:W-:Y:S01]  /*4430*/  @!PT LDS RZ, [RZ] ;  /* 0x00000000fffff984 */ /* 0x000fe20000000800 */
[----:B------:R2:W-:Y:S06]  /*4440*/  MEMBAR.ALL.CTA ;  /* 0x0000000000007992 */ /* 0x0005ec0000008000 */
[----:B--2---:R-:W2:Y:S01]  /*4450*/  FENCE.VIEW.ASYNC.S ;  /* 0x00000000000073c6 */ /* 0x004ea20000000000 */
[----:B------:R-:W-:Y:S04]  /*4460*/  PRMT R0, RZ, 0x654, R0 ;  /* 0x00000654ff007816 */ /* 0x000fe80000000000 */
[----:B--2---:R2:W-:Y:S01]  /*4470*/  SYNCS.ARRIVE.TRANS64.RED.A1T0 RZ, [R0+URZ], RZ ;  /* 0x000000ff00ff79a7 */ /* 0x0045e200081004ff */
[----:B---3--:R-:W-:Y:S11]  /*4480*/  LOP3.LUT P3, RZ, R26, 0x1, RZ, 0xc0, !PT ;  /* 0x000000011aff7812 */ /* 0x008ff6000786c0ff */
[----:B------:R-:W-:Y:S02]  /*4490*/  @!UPT UIADD3 URZ, UPT, UPT, URZ, URZ, URZ ;  /* 0x000000fffffff290 */ /* 0x000fe4000fffe0ff */
[----:B------:R-:W-:Y:S02]  /*44a0*/  @P3 MOV R13, R24 ;  /* 0x00000018000d3202 */ /* 0x000fe40000000f00 */
[----:B------:R-:W-:Y:S01]  /*44b0*/  @P3 LOP3.LUT R8, R25, 0xffff, RZ, 0xc0, !PT ;  /* 0x0000ffff19083812 */ /* 0x000fe200078ec0ff */
[----:B--2---:R-:W-:Y:S06]  /*44c0*/  @!P0 BRA `(.L_x_83) ;  /* 0x0000000000a48947 */ /* 0x004fec0003800000 */
[----:B-1----:R-:W-:Y:S01]  /*44d0*/  IMAD.HI.U32 R35, R22, R7, RZ ;  /* 0x0000000716237227 */ /* 0x002fe200078e00ff */
[----:B------:R-:W-:Y:S02]  /*44e0*/  ISETP.NE.AND P0, PT, R6, 0x1, PT ;  /* 0x000000010600780c */ /* 0x000fe40003f05270 */
[----:B------:R-:W-:Y:S01]  /*44f0*/  ISETP.NE.AND P2, PT, R40, 0x1, PT ;  /* 0x000000012800780c */ /* 0x000fe20003f45270 */
[----:B----4-:R-:W-:Y:S01]  /*4500*/  IMAD.HI.U32 R34, R19, R16, RZ ;  /* 0x0000001013227227 */ /* 0x010fe200078e00ff */
[----:B------:R-:W-:Y:S02]  /*4510*/  SHF.R.U32.HI R35, RZ, R18, R35 ;  /* 0x00000012ff237219 */ /* 0x000fe40000011623 */
[----:B------:R-:W-:Y:S01]  /*4520*/  ISETP.NE.AND P4, PT, R2, 0x1, PT ;  /* 0x000000010200780c */ /* 0x000fe20003f85270 */
[----:B------:R-:W-:Y:S01]  /*4530*/  IMAD.HI.U32 R36, R13, R16, RZ ;  /* 0x000000100d247227 */ /* 0x000fe200078e00ff */
[----:B------:R-:W-:Y:S02]  /*4540*/  SHF.R.U32.HI R34, RZ, R17, R34 ;  /* 0x00000011ff227219 */ /* 0x000fe40000011622 */
[----:B------:R-:W-:Y:S01]  /*4550*/  SEL R3, R22, R35, !P0 ;  /* 0x0000002316037207 */ /* 0x000fe20004000000 */
[C---:B------:R-:W-:Y:S01]  /*4560*/  IMAD.HI.U32 R35, R8.reuse, R7, RZ ;  /* 0x0000000708237227 */ /* 0x040fe200078e00ff */
[----:B------:R-:W-:Y:S02]  /*4570*/  SEL R11, R19, R34, !P4 ;  /* 0x00000022130b7207 */ /* 0x000fe40006000000 */
[----:B------:R-:W-:Y:S01]  /*4580*/  SHF.R.U32.HI R36, RZ, R17, R36 ;  /* 0x00000011ff247219 */ /* 0x000fe20000011624 */
[----:B------:R-:W-:Y:S01]  /*4590*/  IMAD.HI.U32 R38, R3, R4, RZ ;  /* 0x0000000403267227 */ /* 0x000fe200078e00ff */
[----:B------:R-:W-:Y:S03]  /*45a0*/  SHF.R.U32.HI R35, RZ, R18, R35 ;  /* 0x00000012ff237219 */ /* 0x000fe60000011623 */
[----:B------:R-:W-:Y:S01]  /*45b0*/  IMAD.HI.U32 R34, R11, R4, RZ ;  /* 0x000000040b227227 */ /* 0x000fe200078e00ff */
[----:B------:R-:W-:Y:S02]  /*45c0*/  @P2 SHF.R.U32.HI R3, RZ, R5, R38 ;  /* 0x00000005ff032219 */ /* 0x000fe40000011626 */
[----:B------:R-:W-:Y:S02]  /*45d0*/  SEL R9, R8, R35, !P0 ;  /* 0x0000002308097207 */ /* 0x000fe40004000000 */
[----:B------:R-:W-:Y:S01]  /*45e0*/  @P2 SHF.R.U32.HI R11, RZ, R5, R34 ;  /* 0x00000005ff0b2219 */ /* 0x000fe20000011622 */
[C---:B------:R-:W-:Y:S01]  /*45f0*/  IMAD R10, R40.reuse, R3, RZ ;  /* 0x00000003280a7224 */ /* 0x040fe200078e02ff */
[----:B------:R-:W-:Y:S01]  /*4600*/  SEL R3, R13, R36, !P4 ;  /* 0x000000240d037207 */ /* 0x000fe20006000000 */
[C---:B------:R-:W-:Y:S03]  /*4610*/  IMAD.HI.U32 R14, R9.reuse, R4, RZ ;  /* 0x00000004090e7227 */ /* 0x040fe600078e00ff */
[----:B------:R-:W-:Y:S01]  /*4620*/  ISETP.GE.AND P0, PT, R9, R10, PT ;  /* 0x0000000a0900720c */ /* 0x000fe20003f06270 */
[C---:B------:R-:W-:Y:S01]  /*4630*/  IMAD R12, R40.reuse, R11, RZ ;  /* 0x0000000b280c7224 */ /* 0x040fe200078e02ff */
[-C--:B------:R-:W-:Y:S04]  /*4640*/  SHF.R.U32.HI R14, RZ, R5.reuse, R14 ;  /* 0x00000005ff0e7219 */ /* 0x080fe8000001160e */
[----:B------:R-:W-:Y:S02]  /*4650*/  ISETP.GE.OR P0, PT, R3, R12, P0 ;  /* 0x0000000c0300720c */ /* 0x000fe40000706670 */
[----:B------:R-:W-:Y:S05]  /*4660*/  SEL R15, R9, R14, !P2 ;  /* 0x0000000e090f7207 */ /* 0x000fea0005000000 */
[----:B------:R-:W-:Y:S04]  /*4670*/  IMAD.MOV R14, RZ, RZ, -R15 ;  /* 0x000000ffff0e7224 */ /* 0x000fe800078e0a0f */
[----:B------:R-:W-:Y:S02]  /*4680*/  IMAD R14, R40, R14, R9 ;  /* 0x0000000e280e7224 */ /* 0x000fe400078e0209 */
[C---:B------:R-:W-:Y:S05]  /*4690*/  @!P0 IMAD.HI.U32 R10, R3.reuse, R4, RZ ;  /* 0x00000004030a8227 */ /* 0x040fea00078e00ff */
[----:B------:R-:W-:Y:S04]  /*46a0*/  @!P0 SHF.R.U32.HI R10, RZ, R5, R10 ;  /* 0x00000005ff0a8219 */ /* 0x000fe8000001160a */
[----:B------:R-:W-:Y:S01]  /*46b0*/  @!P0 SEL R0, R3, R10, !P2 ;  /* 0x0000000a03008207 */ /* 0x000fe20005000000 */
[----:B------:R-:W-:Y:S03]  /*46c0*/  IMAD.MOV R10, RZ, RZ, -R3 ;  /* 0x000000ffff0a7224 */ /* 0x000fe600078e0a03 */
[----:B------:R-:W-:Y:S01]  /*46d0*/  @!P0 IADD3 R15, PT, PT, R15, -R0, RZ ;  /* 0x800000000f0f8210 */ /* 0x000fe20007ffe0ff */
[----:B------:R-:W-:Y:S01]  /*46e0*/  @!P0 IMAD R0, R11, R14, R0 ;  /* 0x0000000e0b008224 */ /* 0x000fe200078e0200 */
[----:B------:R-:W-:Y:S01]  /*46f0*/  IADD3 R11, PT, PT, -R9, RZ, RZ ;  /* 0x000000ff090b7210 */ /* 0x000fe20007ffe1ff */
[----:B------:R-:W-:Y:S02]  /*4700*/  IMAD R13, R2, R10, R13 ;  /* 0x0000000a020d7224 */ /* 0x000fe400078e020d */
[----:B------:R-:W-:Y:S02]  /*4710*/  @!P0 IMAD R9, R15, R40, R3 ;  /* 0x000000280f098224 */ /* 0x000fe400078e0203 */
[----:B------:R-:W-:Y:S02]  /*4720*/  @!P0 IMAD.MOV.U32 R3, RZ, RZ, R0 ;  /* 0x000000ffff038224 */ /* 0x000fe400078e0000 */
[----:B------:R-:W-:Y:S02]  /*4730*/  IMAD R8, R6, R11, R8 ;  /* 0x0000000b06087224 */ /* 0x000fe400078e0208 */
[----:B------:R-:W-:Y:S02]  /*4740*/  IMAD R13, R3, R2, R13 ;  /* 0x00000002030d7224 */ /* 0x000fe400078e020d */
[----:B------:R-:W-:Y:S02]  /*4750*/  IMAD R8, R9, R6, R8 ;  /* 0x0000000609087224 */ /* 0x000fe400078e0208 */
.L_x_83:
[----:B------:R-:W-:Y:S05]  /*4760*/  BRA.U UP1, `(.L_x_84) ;  /* 0x0000000101107547 */ /* 0x000fea000b800000 */
[----:B------:R-:W-:Y:S04]  /*4770*/  MOV R0, UR6 ;  /* 0x0000000600007c02 */ /* 0x000fe80008000f00 */
[----:B------:R-:W-:Y:S04]  /*4780*/  SHF.L.U32 R3, R0, 0x1f, RZ ;  /* 0x0000001f00037819 */ /* 0x000fe800000006ff */
[----:B------:R-:W2:Y:S02]  /*4790*/  SYNCS.PHASECHK.TRANS64.TRYWAIT P0, [UR7+0x138], R3 ;  /* 0x00013803ff0075a7 */ /* 0x000ea40008001107 */
[----:B--2---:R-:W-:Y:S05]  /*47a0*/  @!P0 BRA `(.L_x_85) ;  /* 0x0000003c00948947 */ /* 0x004fea0003800000 */
.L_x_84:
[----:B------:R-:W-:Y:S02]  /*47b0*/  R2UR UR19, R21 ;  /* 0x00000000151372ca */ /* 0x000fe400000e0000 */
[----:B------:R-:W-:Y:S02]  /*47c0*/  R2UR UR18, R20 ;  /* 0x00000000141272ca */ /* 0x000fe400000e0000 */
[----:B------:R-:W-:Y:S02]  /*47d0*/  ISETP.NE.U32.AND P2, PT, RZ, UR4, PT ;  /* 0x00000004ff007c0c */ /* 0x000fe4000bf45070 */
[----:B------:R-:W-:Y:S02]  /*47e0*/  SHF.L.U32 R12, R31, 0x1f, RZ ;  /* 0x0000001f1f0c7819 */ /* 0x000fe400000006ff */
[----:B------:R-:W-:Y:S05]  /*47f0*/  ISETP.NE.AND.EX P2, PT, RZ, UR5, PT, P2 ;  /* 0x00000005ff007c0c */ /* 0x000fea000bf45320 */
[----:B------:R-:W-:Y:S02]  /*4800*/  USHF.L.U32 UR19, UR19, 0x6, URZ ;  /* 0x0000000613137899 */ /* 0x000fe400080006ff */
[----:B------:R-:W-:Y:S01]  /*4810*/  USHF.L.U32 UR18, UR18, 0x7, URZ ;  /* 0x0000000712127899 */ /* 0x000fe200080006ff */
[----:B------:R-:W-:Y:S11]  /*4820*/  BRA.U !UP3, `(.L_x_86) ;  /* 0x000000010b347547 */ /* 0x000ff6000b800000 */
[----:B------:R-:W-:Y:S01]  /*4830*/  UPLOP3.LUT UP0, UPT, UPT, UPT, UP2, 0x80, 0x8 ;  /* 0x000000000008789c */ /* 0x000fe20003f0f020 */
[----:B--2---:R-:W-:Y:S02]  /*4840*/  HFMA2 R0, -RZ, RZ, 0, 5.9604644775390625e-08 ;  /* 0x00000001ff007431 */ /* 0x004fe400000001ff */
[----:B------:R-:W-:Y:S03]  /*4850*/  IMAD.MOV.U32 R91, RZ, RZ, 0x1 ;  /* 0x00000001ff5b7424 */ /* 0x000fe600078e00ff */
[----:B------:R-:W-:Y:S05]  /*4860*/  PLOP3.LUT P0, PT, PT, PT, UP0, 0x80, 0x8 ;  /* 0x000000000008781c */ /* 0x000fea0003f0f008 */
[----:B------:R-:W2:Y:S01]  /*4870*/  @UP0 LDCU.64 UR10, c[0x0][0x888] ;  /* 0x00011100ff0a07ac */ /* 0x000ea20008000a00 */
[----:B------:R-:W-:Y:S07]  /*4880*/  @UP0 UIMAD UR8, UR36, UR4, URZ ;  /* 0x00000004240802a4 */ /* 0x000fee000f8e02ff */
[----:B------:R-:W-:Y:S01]  /*4890*/  @!P0 PRMT R91, R0, 0x7610, R91 ;  /* 0x00007610005b8816 */ /* 0x000fe2000000005b */
[----:B--2---:R-:W-:Y:S03]  /*48a0*/  @UP0 UIMAD.WIDE UR10, UR8, 0x4, UR10 ;  /* 0x00000004080a08a5 */ /* 0x004fe6000f8e020a */
[----:B------:R-:W2:Y:S03]  /*48b0*/  @!UP0 LDCU UR8, c[0x0][0x880] ;  /* 0x00011000ff0887ac */ /* 0x000ea60008000800 */
[----:B------:R-:W-:Y:S01]  /*48c0*/  IMAD.U32 R10, RZ, RZ, UR10 ;  /* 0x0000000aff0a7e24 */ /* 0x000fe2000f8e00ff */
[----:B------:R-:W-:Y:S05]  /*48d0*/  MOV R11, UR11 ;  /* 0x0000000b000b7c02 */ /* 0x000fea0008000f00 */
[----:B-----5:R3:W5:Y:S02]  /*48e0*/  @P0 LDG.E R50, desc[UR46][R10.64] ;  /* 0x0000002e0a320981 */ /* 0x020764000c1e1900 */
[----:B--23--:R-:W-:Y:S07]  /*48f0*/  @!P0 IMAD.U32 R50, RZ, RZ, UR8 ;  /* 0x00000008ff328e24 */ /* 0x00cfee000f8e00ff */
.L_x_86:
[----:B-----5:R-:W-:Y:S01]  /*4900*/  @!P2 ISETP.EQ.AND P0, PT, R50, RZ, PT ;  /* 0x000000ff3200a20c */ /* 0x020fe20003f02270 */
[----:B------:R-:W-:Y:S01]  /*4910*/  @!UPT UIADD3 URZ, UPT, UPT, URZ, URZ, URZ ;  /* 0x000000fffffff290 */ /* 0x000fe2000fffe0ff */
[----:B------:R-:W-:Y:S11]  /*4920*/  @!P2 BRA `(.L_x_87) ;  /* 0x000000000014a947 */ /* 0x000ff60003800000 */
[----:B------:R-:W-:Y:S02]  /*4930*/  LOP3.LUT P2, RZ, R91, 0xff, RZ, 0xc0, !PT ;  /* 0x000000ff5bff7812 */ /* 0x000fe4000784c0ff */
[----:B------:R-:W-:Y:S04]  /*4940*/  PLOP3.LUT P0, PT, PT, PT, UP0, 0x80, 0x8 ;  /* 0x000000000008781c */ /* 0x000fe80003f0f008 */
[----:B------:R-:W-:Y:S07]  /*4950*/  PLOP3.LUT P0, PT, P0, PT, PT, 0x8, 0x80 ;  /* 0x000000000080781c */ /* 0x000fee000070e170 */
[----:B------:R-:W-:Y:S11]  /*4960*/  @P2 ISETP.EQ.AND P0, PT, R50, RZ, PT ;  /* 0x000000ff3200220c */ /* 0x000ff60003f02270 */
[----:B------:R-:W-:Y:S02]  /*4970*/  @!UPT UIADD3 URZ, UPT, UPT, URZ, URZ, URZ ;  /* 0x000000fffffff290 */ /* 0x000fe4000fffe0ff */
.L_x_87:
[----:B------:R-:W3:Y:S01]  /*4980*/  SYNCS.PHASECHK.TRANS64.TRYWAIT P2, [UR7+0x120], R12 ;  /* 0x0001200cff0075a7 */ /* 0x000ee20008041107 */
[----:B------:R-:W-:Y:S04]  /*4990*/  ELECT P4, URZ, PT ;  /* 0x0000000000ff782f */ /* 0x000fe80003880000 */
[----:B------:R-:W-:Y:S11]  /*49a0*/  PLOP3.LUT P4, PT, P0, P4, PT, 0xf2, 0x2f ;  /* 0x00000000002f781c */ /* 0x000ff60000789e72 */
[----:B------:R-:W-:Y:S02]  /*49b0*/  @!UPT UIADD3 URZ, UPT, UPT, URZ, URZ, URZ ;  /* 0x000000fffffff290 */ /* 0x000fe4000fffe0ff */
[----:B-1----:R-:W-:Y:S05]  /*49c0*/  @!P4 IADD3 R21, P0, PT, R32, 0x580, RZ ;  /* 0x000005802015c810 */ /* 0x002fea0007f1e0ff */
[----:B------:R-:W-:Y:S01]  /*49d0*/  @!P4 IMAD.X R20, RZ, RZ, R33, P0 ;  /* 0x000000ffff14c224 */ /* 0x000fe200000e0621 */
[----:B---3--:R-:W-:Y:S07]  /*49e0*/  @!P2 BRA `(.L_x_88) ;  /* 0x0000003c001ca947 */ /* 0x008fee0003800000 */
.L_x_175:
[----:B------:R-:W3:Y:S01]  /*49f0*/  LDC.64 R14, c[0x0][0xb10] ;  /* 0x0002c400ff0e7b82 */ /* 0x000ee20000000a00 */
[----:B------:R-:W-:Y:S01]  /*4a00*/  @!P4 R2UR UR8, R20 ;  /* 0x000000001408c2ca */ /* 0x000fe200000e0000 */
[----:B------:R-:W-:Y:S01]  /*4a10*/  VOTEU.ALL UP1, P4 ;  /* 0x0000000000ff7886 */ /* 0x000fe20002020000 */
[----:B------:R-:W-:Y:S01]  /*4a20*/  @!P4 R2UR UR9, R21 ;  /* 0x000000001509c2ca */ /* 0x000fe200000e0000 */
[----:B------:R-:W-:Y:S01]  /*4a30*/  UMOV UR10, 0x0 ;  /* 0x00000000000a7882 */ /* 0x000fe20000000000 */
[----:B------:R-:W-:Y:S03]  /*4a40*/  UMOV UR11, 0x10000000 ;  /* 0x10000000000b7882 */ /* 0x000fe60000000000 */
[----:B------:R-:W5:Y:S01]  /*4a50*/  LDC.64 R10, c[0x0][0xb18] ;  /* 0x0002c600ff0a7b82 */ /* 0x000f620000000a00 */
[----:B------:R-:W-:Y:S01]  /*4a60*/  @!UP1 UIADD3 UR16, UPT, UPT, UR7, 0x200, URZ ;  /* 0x0000020007109890 */ /* 0x000fe2000fffe0ff */
[----:B------:R-:W-:Y:S01]  /*4a70*/  @P3 SHF.R.U32.HI R28, RZ, 0x10, R25 ;  /* 0x00000010ff1c3819 */ /* 0x000fe20000011619 */
[----:B------:R-:W-:Y:S01]  /*4a80*/  VOTEU.ALL UP1, P4 ;  /* 0x0000000000ff7886 */ /* 0x000fe20002020000 */
[----:B------:R-:W-:Y:S01]  /*4a90*/  UMOV UR20, UR36 ;  /* 0x0000002400147c82 */ /* 0x000fe20008000000 */
[----:B------:R-:W-:Y:S03]  /*4aa0*/  VIADD R30, R30, 0x1 ;  /* 0x000000011e1e7836 */ /* 0x000fe60000000000 */
[----:B--2---:R-:W2:Y:S01]  /*4ab0*/  @!P1 LDC R0, c[0x0][0xb20] ;  /* 0x0002c800ff009b82 */ /* 0x004ea20000000800 */
[----:B------:R-:W-:Y:S01]  /*4ac0*/  IMAD.U32 R21, RZ, RZ, UR8 ;  /* 0x00000008ff157e24 */ /* 0x000fe2000f8e00ff */
[----:B------:R-:W-:Y:S06]  /*4ad0*/  UPRMT UR8, UR37, 0x654, UR17 ;  /* 0x0000065425087896 */ /* 0x000fec0008000011 */
[----:B-1----:R-:W1:Y:S01]  /*4ae0*/  @!P1 LDC R3, c[0x0][0xb0c] ;  /* 0x0002c300ff039b82 */ /* 0x002e620000000800 */
[----:B------:R-:W-:Y:S01]  /*4af0*/  IMAD.U32 R20, RZ, RZ, UR9 ;  /* 0x00000009ff147e24 */ /* 0x000fe2000f8e00ff */
[----:B------:R-:W-:Y:S04]  /*4b00*/  @!P4 R2UR UR15, R21 ;  /* 0x00000000150fc2ca */ /* 0x000fe800000e0000 */
[----:B------:R-:W-:Y:S01]  /*4b10*/  @!P4 R2UR UR14, R20 ;  /* 0x00000000140ec2ca */ /* 0x000fe200000e0000 */
[----:B------:R-:W-:Y:S11]  /*4b20*/  @!P4 IMAD.MOV.U32 R20, RZ, RZ, 0x1000 ;  /* 0x00001000ff14c424 */ /* 0x000ff600078e00ff */
[----:B------:R-:W-:Y:S01]  /*4b30*/  @!UPT UIADD3 URZ, UPT, UPT, URZ, URZ, URZ ;  /* 0x000000fffffff290 */ /* 0x000fe2000fffe0ff */
[----:B------:R1:W-:Y:S01]  /*4b40*/  @!UP1 UTMALDG.3D [UR16], [UR14], desc[UR10] ;  /* 0x00000a100e0095b4 */ /* 0x0003e20008011000 */
[----:B------:R1:W-:Y:S02]  /*4b50*/  @!P4 SYNCS.ARRIVE.TRANS64.RED.A0TR RZ, [UR7+0x110], R20 ;  /* 0x00011014ffffc9a7 */ /* 0x0003e40008300407 */
[----:B-1----:R-:W-:Y:S01]  /*4b60*/  @!P1 ISETP.NE.AND P2, PT, R3, 0x1, PT ;  /* 0x000000010300980c */ /* 0x002fe20003f45270 */
[C---:B---3--:R-:W-:Y:S01]  /*4b70*/  @!P1 IMAD.HI.U32 R14, R13.reuse, R14, RZ ;  /* 0x0000000e0d0e9227 */ /* 0x048fe200078e00ff */
[----:B-----5:R-:W-:Y:S03]  /*4b80*/  @!P1 ISETP.NE.AND P0, PT, R10, 0x1, PT ;  /* 0x000000010a00980c */ /* 0x020fe60003f05270 */
[C---:B------:R-:W-:Y:S01]  /*4b90*/  @!P1 IMAD.HI.U32 R11, R8.reuse, R11, RZ ;  /* 0x0000000b080b9227 */ /* 0x040fe200078e00ff */
[----:B------:R-:W-:Y:S04]  /*4ba0*/  @!P1 SHF.R.U32.HI R14, RZ, R15, R14 ;  /* 0x0000000fff0e9219 */ /* 0x000fe8000001160e */
[----:B--2---:R-:W-:Y:S01]  /*4bb0*/  @!P1 SHF.R.U32.HI R9, RZ, R0, R11 ;  /* 0x00000000ff099219 */ /* 0x004fe2000001160b */
[----:B------:R-:W-:Y:S01]  /*4bc0*/  SYNCS.ARRIVE.TRANS64.RED.A1T0 RZ, [UR8], RZ ;  /* 0x000000ffffff79a7 */ /* 0x000fe20008100408 */
[----:B------:R-:W-:Y:S02]  /*4bd0*/  @!P1 SEL R14, R13, R14, !P2 ;  /* 0x0000000e0d0e9207 */ /* 0x000fe40005000000 */
[----:B------:R-:W-:Y:S01]  /*4be0*/  @!P1 SEL R9, R8, R9, !P0 ;  /* 0x0000000908099207 */ /* 0x000fe20004000000 */
[----:B------:R-:W1:Y:S04]  /*4bf0*/  SYNCS.PHASECHK.TRANS64.TRYWAIT P5, [UR7+0x128], R12 ;  /* 0x0001280cff0075a7 */ /* 0x000e6800080a1107 */
[----:B------:R-:W-:Y:S02]  /*4c00*/  @!P1 IMAD.IADD R0, R9, 0x1, -R14 ;  /* 0x0000000109009824 */ /* 0x000fe400078e0a0e */
[----:B------:R-:W-:Y:S02]  /*4c10*/  @!P1 IMAD.IADD R9, R14, 0x1, -R9 ;  /* 0x000000010e099824 */ /* 0x000fe400078e0a09 */
[----:B------:R-:W-:Y:S02]  /*4c20*/  @!P1 IMAD R13, R0, R3, R13 ;  /* 0x00000003000d9224 */ /* 0x000fe400078e020d */
[----:B------:R-:W-:Y:S01]  /*4c30*/  @!P1 IMAD R8, R9, R10, R8 ;  /* 0x0000000a09089224 */ /* 0x000fe200078e0208 */
[----:B-1----:R-:W-:Y:S06]  /*4c40*/  @!P5 BRA `(.L_x_89) ;  /* 0x00000038009cd947 */ /* 0x002fec0003800000 */
.L_x_177:
[----:B-1----:R-:W-:Y:S01]  /*4c50*/  @!P4 IADD3 R3, P0, PT, R32, 0x580, RZ ;  /* 0x000005802003c810 */ /* 0x002fe20007f1e0ff */
[----:B------:R-:W-:Y:S01]  /*4c60*/  VOTEU.ALL UP1, P4 ;  /* 0x0000000000ff7886 */ /* 0x000fe20002020000 */
[----:B------:R-:W-:Y:S01]  /*4c70*/  UMOV UR20, 0x0 ;  /* 0x0000000000147882 */ /* 0x000fe20000000000 */
[----:B------:R-:W-:Y:S01]  /*4c80*/  UMOV UR21, 0x10000000 ;  /* 0x1000000000157882 */ /* 0x000fe20000000000 */
[----:B------:R-:W-:Y:S01]  /*4c90*/  @!P4 R2UR UR9, R3 ;  /* 0x000000000309c2ca */ /* 0x000fe200000e0000 */
[----:B------:R-:W-:Y:S01]  /*4ca0*/  @!P4 IMAD.X R0, RZ, RZ, R33, P0 ;  /* 0x000000ffff00c224 */ /* 0x000fe200000e0621 */
[----:B------:R-:W-:Y:S01]  /*4cb0*/  @!UP1 UIADD3 UR10, UPT, UPT, UR18, 0x40, URZ ;  /* 0x00000040120a9890 */ /* 0x000fe2000fffe0ff */
[----:B------:R-:W-:Y:S01]  /*4cc0*/  ISETP.NE.AND P0, PT, R30, 0x2, PT ;  /* 0x000000021e00780c */ /* 0x000fe20003f05270 */
[----:B------:R-:W-:Y:S01]  /*4cd0*/  UMOV UR11, UR19 ;  /* 0x00000013000b7c82 */ /* 0x000fe20008000000 */
[----:B------:R-:W-:Y:S01]  /*4ce0*/  UMOV UR12, UR36 ;  /* 0x00000024000c7c82 */ /* 0x000fe20008000000 */
[----:B------:R-:W-:Y:S01]  /*4cf0*/  @!P4 R2UR UR8, R0 ;  /* 0x000000000008c2ca */ /* 0x000fe200000e0000 */
[----:B------:R-:W-:Y:S01]  /*4d00*/  IMAD.IADD R20, R8, 0x1, R83 ;  /* 0x0000000108147824 */ /* 0x000fe200078e0253 */
[----:B------:R-:W-:Y:S01]  /*4d10*/  @P3 R2UR UR36, R28 ;  /* 0x000000001c2432ca */ /* 0x000fe200000e0000 */
[----:B------:R-:W-:Y:S01]  /*4d20*/  IMAD.IADD R21, R13, 0x1, R90 ;  /* 0x000000010d157824 */ /* 0x000fe200078e025a */
[----:B------:R-:W-:Y:S02]  /*4d30*/  SEL R0, RZ, 0x1, P0 ;  /* 0x00000001ff007807 */ /* 0x000fe40000000000 */
[----:B------:R-:W-:Y:S01]  /*4d40*/  LOP3.LUT R31, R31, 0x1, RZ, 0x3c, !PT ;  /* 0x000000011f1f7812 */ /* 0x000fe200078e3cff */
[----:B------:R-:W-:Y:S01]  /*4d50*/  IMAD.U32 R10, RZ, RZ, UR9 ;  /* 0x00000009ff0a7e24 */ /* 0x000fe2000f8e00ff */
[----:B------:R-:W-:Y:S01]  /*4d60*/  @!UP1 UIADD3 UR9, UPT, UPT, UR7, 0x118, URZ ;  /* 0x0000011807099890 */ /* 0x000fe2000fffe0ff */
[----:B------:R-:W-:Y:S02]  /*4d70*/  LOP3.LUT R29, R29, R0, RZ, 0x3c, !PT ;  /* 0x000000001d1d7212 */ /* 0x000fe400078e3cff */
[----:B------:R-:W-:Y:S02]  /*4d80*/  SEL R30, R30, RZ, P0 ;  /* 0x000000ff1e1e7207 */ /* 0x000fe40000000000 */
[----:B------:R-:W-:Y:S01]  /*4d90*/  IMAD.U32 R11, RZ, RZ, UR8 ;  /* 0x00000008ff0b7e24 */ /* 0x000fe2000f8e00ff */
[----:B------:R-:W-:Y:S01]  /*4da0*/  @!P4 R2UR UR14, R10 ;  /* 0x000000000a0ec2ca */ /* 0x000fe200000e0000 */
[----:B------:R-:W-:Y:S01]  /*4db0*/  @!UP1 UIADD3 UR8, UPT, UPT, UR7, 0x1200, URZ ;  /* 0x0000120007089890 */ /* 0x000fe2000fffe0ff */
[----:B------:R-:W-:Y:S02]  /*4dc0*/  VOTEU.ALL UP1, P4 ;  /* 0x0000000000ff7886 */ /* 0x000fe40002020000 */
[----:B------:R-:W-:Y:S11]  /*4dd0*/  @!P4 R2UR UR15, R11 ;  /* 0x000000000b0fc2ca */ /* 0x000ff600000e0000 */
[----:B------:R-:W-:Y:S02]  /*4de0*/  @!UPT UIADD3 URZ, UPT, UPT, URZ, URZ, URZ ;  /* 0x000000fffffff290 */ /* 0x000fe4000fffe0ff */
[----:B------:R2:W-:Y:S01]  /*4df0*/  @!UP1 UTMALDG.3D [UR8], [UR14], desc[UR20] ;  /* 0x000014080e0095b4 */ /* 0x0005e20008011000 */
[----:B------:R2:W-:Y:S01]  /*4e00*/  @!P4 SYNCS.ARRIVE.TRANS64.RED.A0TR RZ, [UR7+0x118], R23 ;  /* 0x00011817ffffc9a7 */ /* 0x0005e20008300407 */
[----:B------:R-:W-:Y:S01]  /*4e10*/  UPLOP3.LUT UP1, UPT, UPT, UPT, UPT, 0x80, 0x8 ;  /* 0x000000000008789c */ /* 0x000fe20003f2f070 */
[----:B------:R-:W-:Y:S01]  /*4e20*/  SYNCS.ARRIVE.TRANS64.RED.A1T0 RZ, [UR13], RZ ;  /* 0x000000ffffff79a7 */ /* 0x000fe2000810040d */
[----:B------:R-:W-:Y:S09]  /*4e30*/  @P3 BRA `(.L_x_90) ;  /* 0xfffffff400503947 */ /* 0x000ff2000383ffff */
[----:B------:R-:W-:-:S04]  /*4e40*/  SHF.L.U32 R3, R31, 0x1f, RZ ;  /* 0x0000001f1f037819 */ /* 0x000fc800000006ff */
[----:B------:R-:W1:Y:S02]  /*4e50*/  SYNCS.PHASECHK.TRANS64.TRYWAIT P0, [UR7+0x120], R3 ;  /* 0x00012003ff0075a7 */ /* 0x000e640008001107 */
[----:B-1----:R-:W-:Y:S05]  /*4e60*/  @!P0 BRA `(.L_x_91) ;  /* 0x00000038002c8947 */ /* 0x002fea0003800000 */
.L_x_179:
[----:B-1----:R-:W-:-:S07]  /*4e70*/  MOV R0, UR7 ;  /* 0x0000000700007c02 */ /* 0x002fce0008000f00 */
.L_x_92:
[----:B-1----:R-:W-:-:S04]  /*4e80*/  SHF.L.U32 R3, R31, 0x1f, RZ ;  /* 0x0000001f1f037819 */ /* 0x002fc800000006ff */
[----:B------:R1:W3:Y:S03]  /*4e90*/  SYNCS.PHASECHK.TRANS64.TRYWAIT P0, [R0+URZ+0x128], R3 ;  /* 0x00012803000075a7 */ /* 0x0002e600080011ff */
[----:B---3--:R-:W-:Y:S05]  /*4ea0*/  @!P0 NANOSLEEP.SYNCS 0x989680 ;  /* 0x009896800000895d */ /* 0x008fea0003900000 */
[----:B------:R-:W3:Y:S02]  /*4eb0*/  @!P0 SYNCS.PHASECHK.TRANS64 P0, [R0+URZ+0x128], R3 ;  /* 0x00012803000085a7 */ /* 0x000ee400080010ff */
[----:B--23--:R-:W-:Y:S05]  /*4ec0*/  @P0 EXIT ;  /* 0x000000000000094d */ /* 0x00cfea0003800000 */
[----:B------:R-:W-:Y:S05]  /*4ed0*/  BRA `(.L_x_92) ;  /* 0xfffffffc00e87947 */ /* 0x000fea000383ffff */
.L_x_81:
[----:B------:R-:W-:-:S06]  /*4ee0*/  UISETP.GE.AND UP1, UPT, UR8, 0x4, UPT ;  /* 0x000000040800788c */ /* 0x000fcc000bf26270 */
[----:B------:R-:W-:-:S13]  /*4ef0*/  PLOP3.LUT P0, PT, PT, PT, UP1, 0x80, 0x8 ;  /* 0x000000000008781c */ /* 0x000fda0003f0f018 */
[----:B------:R-:W-:Y:S05]  /*4f00*/  @!P0 EXIT ;  /* 0x000000000000894d */ /* 0x000fea0003800000 */
[----:B------:R-:W-:Y:S01]  /*4f10*/  BAR.SYNC.DEFER_BLOCKING 0x6, 0xa0 ;  /* 0x0182800000007b1d */ /* 0x000fe20000010000 */
[C---:B------:R-:W-:Y:S01]  /*4f20*/  IMAD.SHL.U32 R2, R103.reuse, 0x40, RZ ;  /* 0x0000004067027824 */ /* 0x040fe200078e00ff */
[C---:B------:R-:W-:Y:S01]  /*4f30*/  LOP3.LUT R105, R103.reuse, 0x60, RZ, 0xc0, !PT ;  /* 0x0000006067697812 */ /* 0x040fe200078ec0ff */
[C---:B------:R-:W-:Y:S02]  /*4f40*/  IMAD.SHL.U32 R95, R103.reuse, 0x20, RZ ;  /* 0x00000020675f7824 */ /* 0x040fe400078e00ff */
[----:B------:R-:W-:Y:S02]  /*4f50*/  HFMA2 R44, -RZ, RZ, 0, 0 ;  /* 0x00000000ff2c7431 */ /* 0x000fe400000001ff */
[C---:B------:R-:W-:Y:S01]  /*4f60*/  IMAD.SHL.U32 R0, R103.reuse, 0x8, RZ ;  /* 0x0000000867007824 */ /* 0x040fe200078e00ff */
[----:B------:R-:W-:Y:S01]  /*4f70*/  UMOV UR49, 0x400 ;  /* 0x0000040000317882 */ /* 0x000fe20000000000 */
[----:B------:R-:W1:Y:S01]  /*4f80*/  LDC R93, c[0x0][0x370] ;  /* 0x0000dc00ff5d7b82 */ /* 0x000e620000000800 */
[----:B------:R-:W-:Y:S01]  /*4f90*/  ULEA UR49, UR37, UR49, 0x18 ;  /* 0x0000003125317291 */ /* 0x000fe2000f8ec0ff */
[----:B------:R-:W-:Y:S01]  /*4fa0*/  LOP3.LUT R5, R2, 0x180, RZ, 0xc0, !PT ;  /* 0x0000018002057812 */ /* 0x000fe200078ec0ff */
[----:B------:R-:W-:Y:S01]  /*4fb0*/  IMAD.U32 R46, R103, 0x10000, RZ ;  /* 0x00010000672e7824 */ /* 0x000fe200078e00ff */
[----:B------:R-:W-:Y:S01]  /*4fc0*/  LOP3.LUT R95, R95, 0xc00, RZ, 0xc0, !PT ;  /* 0x00000c005f5f7812 */ /* 0x000fe200078ec0ff */
[----:B------:R-:W-:Y:S01]  /*4fd0*/  UIADD3 UR4, UPT, UPT, UR49, 0x2200, URZ ;  /* 0x0000220031047890 */ /* 0x000fe2000fffe0ff */
[----:B------:R-:W-:Y:S01]  /*4fe0*/  LOP3.LUT R0, R5, 0x30, R0, 0xf8, !PT ;  /* 0x0000003005007812 */ /* 0x000fe200078ef800 */
[----:B------:R-:W-:Y:S01]  /*4ff0*/  IMAD.SHL.U32 R5, R103, 0x2, RZ ;  /* 0x0000000267057824 */ /* 0x000fe200078e00ff */
[----:B------:R-:W2:Y:S01]  /*5000*/  LDC R42, c[0x0][0xb0c] ;  /* 0x0002c300ff2a7b82 */ /* 0x000ea20000000800 */
[----:B------:R-:W-:Y:S01]  /*5010*/  LOP3.LUT R95, R95, 0x40, R2, 0xf8, !PT ;  /* 0x000000405f5f7812 */ /* 0x000fe200078ef802 */
[----:B------:R-:W-:Y:S01]  /*5020*/  IMAD.MOV.U32 R102, RZ, RZ, RZ ;  /* 0x000000ffff667224 */ /* 0x000fe200078e00ff */
[----:B------:R-:W-:Y:S01]  /*5030*/  LOP3.LUT R46, R46, 0x600000, RZ, 0xc0, !PT ;  /* 0x006000002e2e7812 */ /* 0x000fe200078ec0ff */
[----:B------:R-:W-:Y:S01]  /*5040*/  IMAD.MOV.U32 R107, RZ, RZ, RZ ;  /* 0x000000ffff6b7224 */ /* 0x000fe200078e00ff */
[----:B------:R-:W-:-:S02]  /*5050*/  LOP3.LUT R0, R0, 0x20, R5, 0x78, !PT ;  /* 0x0000002000007812 */ /* 0x000fc400078e7805 */
[----:B------:R-:W-:Y:S02]  /*5060*/  CS2R R100, SRZ ;  /* 0x0000000000647805 */ /* 0x000fe4000001ff00 */
[----:B------:R-:W-:Y:S01]  /*5070*/  LOP3.LUT R95, R95, 0x200, R2, 0xf8, !PT ;  /* 0x000002005f5f7812 */ /* 0x000fe200078ef802 */
[----:B------:R-:W4:Y:S01]  /*5080*/  LDC R92, c[0x0][0xb20] ;  /* 0x0002c800ff5c7b82 */ /* 0x000f220000000800 */
[----:B------:R-:W3:Y:S01]  /*5090*/  LDS R3, [UR49+0x1f0] ;  /* 0x0001f031ff037984 */ /* 0x000ee20008000800 */
[----:B------:R-:W-:Y:S01]  /*50a0*/  LOP3.LUT R103, R103, 0x2, RZ, 0xc0, !PT ;  /* 0x0000000267677812 */ /* 0x000fe200078ec0ff */
[----:B------:R-:W-:Y:S01]  /*50b0*/  IMAD.MOV.U32 R99, RZ, RZ, RZ ;  /* 0x000000ffff637224 */ /* 0x000fe200078e00ff */
[----:B------:R-:W-:Y:S01]  /*50c0*/  LOP3.LUT R95, R95, R0, RZ, 0xfc, !PT ;  /* 0x000000005f5f7212 */ /* 0x000fe200078efcff */
[----:B------:R-:W-:Y:S01]  /*50d0*/  IMAD.U32 R104, RZ, RZ, UR4 ;  /* 0x00000004ff687e24 */ /* 0x000fe2000f8e00ff */
[----:B------:R-:W-:Y:S01]  /*50e0*/  IADD3 R97, PT, PT, -R103, RZ, RZ ;  /* 0x000000ff67617210 */ /* 0x000fe20007ffe1ff */
[----:B------:R-:W1:Y:S01]  /*50f0*/  LDCU.64 UR52, c[0x0][0x348] ;  /* 0x00006900ff3477ac */ /* 0x000e620008000a00 */
[----:B------:R-:W1:Y:S01]  /*5100*/  LDC R41, c[0x0][0xb30] ;  /* 0x0002cc00ff297b82 */ /* 0x000e620000000800 */
[----:B------:R-:W1:Y:S01]  /*5110*/  LDCU.64 UR38, c[0x0][0x888] ;  /* 0x00011100ff2677ac */ /* 0x000e620008000a00 */
[----:B------:R-:W1:Y:S06]  /*5120*/  LDCU.64 UR44, c[0x0][0x890] ;  /* 0x00011200ff2c77ac */ /* 0x000e6c0008000a00 */
[----:B------:R-:W1:Y:S01]  /*5130*/  LDC.64 R88, c[0x0][0xb10] ;  /* 0x0002c400ff587b82 */ /* 0x000e620000000a00 */
[----:B------:R-:W-:-:S07]  /*5140*/  UIADD3 UR48, UPT, UPT, UR49, 0x200, URZ ;  /* 0x0000020031307890 */ /* 0x000fce000fffe0ff */
[----:B------:R-:W1:Y:S08]  /*5150*/  LDC.64 R38, c[0x0][0xb18] ;  /* 0x0002c600ff267b82 */ /* 0x000e700000000a00 */
[----:B------:R-:W1:Y:S08]  /*5160*/  LDC.64 R36, c[0x0][0xb28] ;  /* 0x0002ca00ff247b82 */ /* 0x000e700000000a00 */
[----:B------:R-:W1:Y:S01]  /*5170*/  LDC.64 R86, c[0x0][0x8b0] ;  /* 0x00022c00ff567b82 */ /* 0x000e620000000a00 */
[----:B---3--:R-:W-:-:S07]  /*5180*/  IMAD.IADD R46, R3, 0x1, R46 ;  /* 0x00000001032e7824 */ /* 0x008fce00078e022e */
[----:B------:R-:W3:Y:S08]  /*5190*/  LDC.64 R84, c[0x0][0x8a8] ;  /* 0x00022a00ff547b82 */ /* 0x000ef00000000a00 */
[----:B--2-4-:R-:W1:Y:S02]  /*51a0*/  LDC R94, c[0x0][0x374] ;  /* 0x0000dd00ff5e7b82 */ /* 0x014e640000000800 */
.L_x_118:
[----:B------:R-:W-:Y:S02]  /*51b0*/  LEA R0, R107, UR49, 0x3 ;  /* 0x000000316b007c11 */ /* 0x000fe4000f8e18ff */
[----:B------:R-:W-:Y:S02]  /*51c0*/  SHF.L.U32 R3, R101, 0x1f, RZ ;  /* 0x0000001f65037819 */ /* 0x000fe400000006ff */
[----:B------:R-:W-:Y:S02]  /*51d0*/  LEA R16, R107, UR49, 0x4 ;  /* 0x000000316b107c11 */ /* 0x000fe4000f8e20ff */
[----:B------:R-:W2:Y:S02]  /*51e0*/  SYNCS.PHASECHK.TRANS64.TRYWAIT P0, [R0+URZ+0x140], R3 ;  /* 0x00014003000075a7 */ /* 0x000ea400080011ff */
[----:B-12---:R-:W-:Y:S05]  /*51f0*/  @!P0 BRA `(.L_x_93) ;  /* 0x0000003400608947 */ /* 0x006fea0003800000 */
.L_x_180:
[----:B------:R-:W4:Y:S01]  /*5200*/  LDC.64 R12, c[0x0][0xb10] ;  /* 0x0002c400ff0c7b82 */ /* 0x000f220000000a00 */
[----:B------:R-:W3:Y:S01]  /*5210*/  LDS.128 R16, [R16+0x1d0] ;  /* 0x0001d00010107984 */ /* 0x000ee20000000c00 */
[----:B-1----:R-:W-:Y:S01]  /*5220*/  ISETP.NE.AND P1, PT, R41, 0x1, PT ;  /* 0x000000012900780c */ /* 0x002fe20003f25270 */
[----:B--2---:R-:W-:Y:S01]  /*5230*/  VIADD R0, R0, 0x150 ;  /* 0x0000015000007836 */ /* 0x004fe20000000000 */
[----:B------:R-:W-:Y:S04]  /*5240*/  ISETP.GE.AND P0, PT, R40, 0x1, PT ;  /* 0x000000012800780c */ /* 0x000fe80003f06270 */
[----:B------:R-:W1:Y:S01]  /*5250*/  LDC.64 R10, c[0x0][0xb18] ;  /* 0x0002c600ff0a7b82 */ /* 0x000e620000000a00 */
[----:B------:R-:W-:Y:S01]  /*5260*/  PRMT R0, RZ, 0x654, R0 ;  /* 0x00000654ff007816 */ /* 0x000fe20000000000 */
[----:B------:R-:W-:Y:S01]  /*5270*/  @!PT LDS RZ, [RZ] ;  /* 0x00000000fffff984 */ /* 0x000fe20000000800 */
[----:B------:R-:W-:Y:S01]  /*5280*/  @!PT LDS RZ, [RZ] ;  /* 0x00000000fffff984 */ /* 0x000fe20000000800 */
[----:B------:R-:W-:Y:S01]  /*5290*/  @!PT LDS RZ, [RZ] ;  /* 0x00000000fffff984 */ /* 0x000fe20000000800 */
[----:B------:R-:W-:Y:S01]  /*52a0*/  @!PT LDS RZ, [RZ] ;  /* 0x00000000fffff984 */ /* 0x000fe20000000800 */
[----:B------:R2:W-:Y:S06]  /*52b0*/  MEMBAR.ALL.CTA ;  /* 0x0000000000007992 */ /* 0x0005ec0000008000 */
[----:B--2---:R-:W2:Y:S01]  /*52c0*/  FENCE.VIEW.ASYNC.S ;  /* 0x00000000000073c6 */ /* 0x004ea20000000000 */
[----:B------:R-:W1:Y:S08]  /*52d0*/  @!P1 LDC R14, c[0x0][0xb20] ;  /* 0x0002c800ff0e9b82 */ /* 0x000e700000000800 */
[----:B------:R-:W1:Y:S01]  /*52e0*/  @!P1 LDC R9, c[0x0][0xb0c] ;  /* 0x0002c300ff099b82 */ /* 0x000e620000000800 */
[----:B--2---:R2:W-:Y:S01]  /*52f0*/  SYNCS.ARRIVE.TRANS64.RED.A1T0 RZ, [R0+URZ], RZ ;  /* 0x000000ff00ff79a7 */ /* 0x0045e200081004ff */
[----:B---3--:R-:W-:Y:S04]  /*5300*/  LOP3.LUT P4, RZ, R18, 0x1, RZ, 0xc0, !PT ;  /* 0x0000000112ff7812 */ /* 0x008fe8000788c0ff */
[----:B------:R-:W-:Y:S09]  /*5310*/  P2R R106, PR, RZ, 0x10 ;  /* 0x00000010ff6a7803 */ /* 0x000ff20000000000 */
[----:B------:R-:W-:Y:S02]  /*5320*/  @P4 MOV R45, R16 ;  /* 0x00000010002d4202 */ /* 0x000fe40000000f00 */
[----:B------:R-:W-:Y:S01]  /*5330*/  @P4 LOP3.LUT R43, R17, 0xffff, RZ, 0xc0, !PT ;  /* 0x0000ffff112b4812 */ /* 0x000fe200078ec0ff */
[----:B--2-4-:R-:W-:Y:S06]  /*5340*/  @!P0 BRA `(.L_x_94) ;  /* 0x0000000000a48947 */ /* 0x014fec0003800000 */
[----:B------:R-:W-:Y:S01]  /*5350*/  IMAD.HI.U32 R23, R94, R39, RZ ;  /* 0x000000275e177227 */ /* 0x000fe200078e00ff */
[----:B------:R-:W-:Y:S02]  /*5360*/  ISETP.NE.AND P0, PT, R38, 0x1, PT ;  /* 0x000000012600780c */ /* 0x000fe40003f05270 */
[----:B------:R-:W-:Y:S01]  /*5370*/  ISETP.NE.AND P2, PT, R40, 0x1, PT ;  /* 0x000000012800780c */ /* 0x000fe20003f45270 */
[----:B------:R-:W-:Y:S01]  /*5380*/  IMAD.HI.U32 R22, R93, R88, RZ ;  /* 0x000000585d167227 */ /* 0x000fe200078e00ff */
[----:B------:R-:W-:Y:S02]  /*5390*/  SHF.R.U32.HI R23, RZ, R92, R23 ;  /* 0x0000005cff177219 */ /* 0x000fe40000011617 */
[----:B------:R-:W-:Y:S01]  /*53a0*/  ISETP.NE.AND P3, PT, R42, 0x1, PT ;  /* 0x000000012a00780c */ /* 0x000fe20003f65270 */
[----:B------:R-:W-:Y:S01]  /*53b0*/  IMAD.HI.U32 R26, R45, R88, RZ ;  /* 0x000000582d1a7227 */ /* 0x000fe200078e00ff */
[----:B------:R-:W-:Y:S02]  /*53c0*/  SHF.R.U32.HI R22, RZ, R89, R22 ;  /* 0x00000059ff167219 */ /* 0x000fe40000011616 */
[----:B------:R-:W-:Y:S01]  /*53d0*/  SEL R3, R94, R23, !P0 ;  /* 0x000000175e037207 */ /* 0x000fe20004000000 */
[----:B------:R-:W-:Y:S01]  /*53e0*/  IMAD.HI.U32 R23, R43, R39, RZ ;  /* 0x000000272b177227 */ /* 0x000fe200078e00ff */
[----:B------:R-:W-:Y:S02]  /*53f0*/  SEL R7, R93, R22, !P3 ;  /* 0x000000165d077207 */ /* 0x000fe40005800000 */
[----:B------:R-:W-:Y:S01]  /*5400*/  SHF.R.U32.HI R26, RZ, R89, R26 ;  /* 0x00000059ff1a7219 */ /* 0x000fe2000001161a */
[-C--:B------:R-:W-:Y:S04]  /*5410*/  IMAD.HI.U32 R22, R3, R36.reuse, RZ ;  /* 0x0000002403167227 */ /* 0x080fe800078e00ff */
[----:B------:R-:W-:Y:S01]  /*5420*/  IMAD.HI.U32 R24, R7, R36, RZ ;  /* 0x0000002407187227 */ /* 0x000fe200078e00ff */
[-C--:B------:R-:W-:Y:S02]  /*5430*/  @P2 SHF.R.U32.HI R3, RZ, R37.reuse, R22 ;  /* 0x00000025ff032219 */ /* 0x080fe40000011616 */
[----:B------:R-:W-:Y:S02]  /*5440*/  SHF.R.U32.HI R22, RZ, R92, R23 ;  /* 0x0000005cff167219 */ /* 0x000fe40000011617 */
[----:B------:R-:W-:Y:S01]  /*5450*/  @P2 SHF.R.U32.HI R7, RZ, R37, R24 ;  /* 0x00000025ff072219 */ /* 0x000fe20000011618 */
[C---:B------:R-:W-:Y:S01]  /*5460*/  IMAD R2, R40.reuse, R3, RZ ;  /* 0x0000000328027224 */ /* 0x040fe200078e02ff */
[----:B------:R-:W-:Y:S02]  /*5470*/  SEL R5, R43, R22, !P0 ;  /* 0x000000162b057207 */ /* 0x000fe40004000000 */
[----:B------:R-:W-:Y:S01]  /*5480*/  SEL R3, R45, R26, !P3 ;  /* 0x0000001a2d037207 */ /* 0x000fe20005800000 */
[----:B------:R-:W-:Y:S01]  /*5490*/  IMAD R4, R40, R7, RZ ;  /* 0x0000000728047224 */ /* 0x000fe200078e02ff */
[C---:B------:R-:W-:Y:S01]  /*54a0*/  ISETP.GE.AND P0, PT, R5.reuse, R2, PT ;  /* 0x000000020500720c */ /* 0x040fe20003f06270 */
[----:B------:R-:W-:Y:S03]  /*54b0*/  IMAD.HI.U32 R6, R5, R36, RZ ;  /* 0x0000002405067227 */ /* 0x000fe600078e00ff */
[----:B------:R-:W-:Y:S01]  /*54c0*/  ISETP.GE.OR P0, PT, R3, R4, P0 ;  /* 0x000000040300720c */ /* 0x000fe20000706670 */
[----:B------:R-:W-:Y:S01]  /*54d0*/  IMAD.MOV R4, RZ, RZ, -R3 ;  /* 0x000000ffff047224 */ /* 0x000fe200078e0a03 */
[-C--:B------:R-:W-:Y:S03]  /*54e0*/  SHF.R.U32.HI R6, RZ, R37.reuse, R6 ;  /* 0x00000025ff067219 */ /* 0x080fe60000011606 */
[----:B------:R-:W-:Y:S01]  /*54f0*/  IMAD R45, R42, R4, R45 ;  /* 0x000000042a2d7224 */ /* 0x000fe200078e022d */
[----:B------:R-:W-:Y:S05]  /*5500*/  SEL R15, R5, R6, !P2 ;  /* 0x00000006050f7207 */ /* 0x000fea0005000000 */
[----:B------:R-:W-:Y:S02]  /*5510*/  IMAD.MOV R6, RZ, RZ, -R15 ;  /* 0x000000ffff067224 */ /* 0x000fe400078e0a0f */
[C---:B------:R-:W-:Y:S04]  /*5520*/  @!P0 IMAD.HI.U32 R2, R3.reuse, R36, RZ ;  /* 0x0000002403028227 */ /* 0x040fe800078e00ff */
[----:B------:R-:W-:Y:S01]  /*5530*/  IMAD R6, R40, R6, R5 ;  /* 0x0000000628067224 */ /* 0x000fe200078e0205 */
[----:B------:R-:W-:Y:S04]  /*5540*/  @!P0 SHF.R.U32.HI R2, RZ, R37, R2 ;  /* 0x00000025ff028219 */ /* 0x000fe80000011602 */
[----:B------:R-:W-:Y:S02]  /*5550*/  @!P0 SEL R0, R3, R2, !P2 ;  /* 0x0000000203008207 */ /* 0x000fe40005000000 */
[----:B------:R-:W-:Y:S02]  /*5560*/  IADD3 R2, PT, PT, -R5, RZ, RZ ;  /* 0x000000ff05027210 */ /* 0x000fe40007ffe1ff */
[----:B------:R-:W-:Y:S01]  /*5570*/  @!P0 IADD3 R8, PT, PT, R15, -R0, RZ ;  /* 0x800000000f088210 */ /* 0x000fe20007ffe0ff */
[----:B------:R-:W-:Y:S02]  /*5580*/  @!P0 IMAD R0, R7, R6, R0 ;  /* 0x0000000607008224 */ /* 0x000fe400078e0200 */
[----:B------:R-:W-:Y:S02]  /*5590*/  IMAD R43, R38, R2, R43 ;  /* 0x00000002262b7224 */ /* 0x000fe400078e022b */
[----:B------:R-:W-:Y:S02]  /*55a0*/  @!P0 IMAD R5, R8, R40, R3 ;  /* 0x0000002808058224 */ /* 0x000fe400078e0203 */
[----:B------:R-:W-:Y:S04]  /*55b0*/  @!P0 IMAD.MOV.U32 R3, RZ, RZ, R0 ;  /* 0x000000ffff038224 */ /* 0x000fe800078e0000 */
[----:B------:R-:W-:Y:S02]  /*55c0*/  IMAD R45, R3, R42, R45 ;  /* 0x0000002a032d7224 */ /* 0x000fe400078e022d */
[----:B------:R-:W-:Y:S07]  /*55d0*/  IMAD R43, R5, R38, R43 ;  /* 0x00000026052b7224 */ /* 0x000fee00078e022b */
.L_x_94:
[----:B-1----:R-:W-:Y:S01]  /*55e0*/  @!P1 ISETP.NE.AND P0, PT, R10, 0x1, PT ;  /* 0x000000010a00980c */ /* 0x002fe20003f05270 */
[----:B------:R-:W-:Y:S01]  /*55f0*/  @!P1 IMAD.HI.U32 R0, R45, R12, RZ ;  /* 0x0000000c2d009227 */ /* 0x000fe200078e00ff */
[----:B------:R-:W-:Y:S01]  /*5600*/  @!P1 ISETP.NE.AND P2, PT, R9, 0x1, PT ;  /* 0x000000010900980c */ /* 0x000fe20003f45270 */
[----:B------:R-:W-:Y:S01]  /*5610*/  ULOP3.LUT UP0, URZ, UR48, 0x1b0, URZ, 0xc0, !UPT ;  /* 0x000001b030ff7892 */ /* 0x000fe2000f80c0ff */
[----:B------:R-:W-:Y:S01]  /*5620*/  R2UR UR42, R21 ;  /* 0x00000000152a72ca */ /* 0x000fe200000e0000 */
[----:B------:R-:W-:Y:S01]  /*5630*/  @!P1 IMAD.HI.U32 R3, R43, R11, RZ ;  /* 0x0000000b2b039227 */ /* 0x000fe200078e00ff */
[----:B------:R-:W-:Y:S02]  /*5640*/  @!P1 SHF.R.U32.HI R0, RZ, R13, R0 ;  /* 0x0000000dff009219 */ /* 0x000fe40000011600 */
[----:B------:R-:W-:Y:S01]  /*5650*/  R2UR UR41, R20 ;  /* 0x00000000142972ca */ /* 0x000fe200000e0000 */
[----:B------:R-:W-:Y:S01]  /*5660*/  VIADD R107, R107, 0x1 ;  /* 0x000000016b6b7836 */ /* 0x000fe20000000000 */
[----:B------:R-:W-:Y:S02]  /*5670*/  @!P1 SHF.R.U32.HI R2, RZ, R14, R3 ;  /* 0x0000000eff029219 */ /* 0x000fe40000011603 */
[----:B------:R-:W-:Y:S02]  /*5680*/  @!P1 SEL R3, R45, R0, !P2 ;  /* 0x000000002d039207 */ /* 0x000fe40005000000 */
[----:B------:R-:W-:Y:S02]  /*5690*/  @!P1 SEL R2, R43, R2, !P0 ;  /* 0x000000022b029207 */ /* 0x000fe40004000000 */
[----:B------:R-:W-:Y:S01]  /*56a0*/  @P4 SHF.R.U32.HI R98, RZ, 0x10, R17 ;  /* 0x00000010ff624819 */ /* 0x000fe20000011611 */
[----:B------:R-:W-:Y:S02]  /*56b0*/  USHF.L.U32 UR42, UR42, 0x6, URZ ;  /* 0x000000062a2a7899 */ /* 0x000fe400080006ff */
[----:B------:R-:W-:Y:S02]  /*56c0*/  @!P1 IMAD.IADD R0, R2, 0x1, -R3 ;  /* 0x0000000102009824 */ /* 0x000fe400078e0a03 */
[----:B------:R-:W-:Y:S01]  /*56d0*/  @!P1 IMAD.IADD R2, R3, 0x1, -R2 ;  /* 0x0000000103029824 */ /* 0x000fe200078e0a02 */
[----:B------:R-:W-:Y:S01]  /*56e0*/  USHF.L.U32 UR41, UR41, 0x7, URZ ;  /* 0x0000000729297899 */ /* 0x000fe200080006ff */
[----:B------:R-:W-:Y:S02]  /*56f0*/  @!P1 IMAD R45, R0, R9, R45 ;  /* 0x00000009002d9224 */ /* 0x000fe400078e022d */
[----:B------:R-:W-:Y:S01]  /*5700*/  @!P1 IMAD R43, R2, R10, R43 ;  /* 0x0000000a022b9224 */ /* 0x000fe200078e022b */
[----:B------:R-:W-:Y:S08]  /*5710*/  BRA.U !UP0, `(.L_x_95) ;  /* 0x0000000108407547 */ /* 0x000ff0000b800000 */
[----:B------:R-:W1:Y:S01]  /*5720*/  LDCU.64 UR8, c[0x4][0x80] ;  /* 0x01001000ff0877ac */ /* 0x000e620008000a00 */
[----:B------:R-:W-:Y:S01]  /*5730*/  MOV R3, 0x0 ;  /* 0x0000000000037802 */ /* 0x000fe20000000f00 */
[----:B------:R-:W-:Y:S02]  /*5740*/  HFMA2 R12, -RZ, RZ, 0, 5.9604644775390625e-08 ;  /* 0x00000001ff0c7431 */ /* 0x000fe400000001ff */
[----:B------:R-:W-:Y:S02]  /*5750*/  IMAD.MOV.U32 R8, RZ, RZ, 0x70 ;  /* 0x00000070ff087424 */ /* 0x000fe400078e00ff */
[----:B------:R-:W-:Y:S01]  /*5760*/  IMAD.MOV.U32 R13, RZ, RZ, RZ ;  /* 0x000000ffff0d7224 */ /* 0x000fe200078e00ff */
[----:B------:R-:W2:Y:S01]  /*5770*/  LDCU.64 UR6, c[0x4][0x88] ;  /* 0x01001100ff0677ac */ /* 0x000ea20008000a00 */
[----:B------:R-:W3:Y:S01]  /*5780*/  LDC.64 R2, c[0x4][R3] ;  /* 0x0100000003027b82 */ /* 0x000ee20000000a00 */
[----:B------:R-:W4:Y:S01]  /*5790*/  LDCU.64 UR4, c[0x4][0x8] ;  /* 0x01000100ff0477ac */ /* 0x000f220008000a00 */
[----:B-1----:R-:W-:Y:S01]  /*57a0*/  MOV R5, UR9 ;  /* 0x0000000900057c02 */ /* 0x002fe20008000f00 */
[----:B------:R-:W-:Y:S01]  /*57b0*/  IMAD.U32 R4, RZ, RZ, UR8 ;  /* 0x00000008ff047e24 */ /* 0x000fe2000f8e00ff */
[----:B--2---:R-:W-:Y:S01]  /*57c0*/  MOV R7, UR7 ;  /* 0x0000000700077c02 */ /* 0x004fe20008000f00 */
[----:B------:R-:W-:Y:S01]  /*57d0*/  IMAD.U32 R6, RZ, RZ, UR6 ;  /* 0x00000006ff067e24 */ /* 0x000fe2000f8e00ff */
[----:B----4-:R-:W-:Y:S01]  /*57e0*/  MOV R11, UR5 ;  /* 0x00000005000b7c02 */ /* 0x010fe20008000f00 */
[----:B------:R-:W-:Y:S02]  /*57f0*/  IMAD.U32 R10, RZ, RZ, UR4 ;  /* 0x00000004ff0a7e24 */ /* 0x000fe4000f8e00ff */
[----:B------:R-:W-:Y:S07]  /*5800*/  LEPC R20, `(.L_x_95) ;  /* 0x000000001014794e */ /* 0x000fee0000000000 */
[----:B---3-5:R-:W-:Y:S05]  /*5810*/  CALL.ABS.NOINC R2 ;  /* 0x0000000002007343 */ /* 0x028fea0003c00000 */
.L_x_95:
[----:B------:R-:W-:Y:S01]  /*5820*/  LOP3.LUT P0, RZ, R104, 0x1b0, RZ, 0xc0, !PT ;  /* 0x000001b068ff7812 */ /* 0x000fe2000780c0ff */
[----:B------:R-:W-:Y:S11]  /*5830*/  BSSY.RECONVERGENT B6, `(.L_x_96) ;  /* 0x0000013000067945 */ /* 0x000ff60003800200 */
[----:B------:R-:W-:Y:S01]  /*5840*/  @!UPT UIADD3 URZ, UPT, UPT, URZ, URZ, URZ ;  /* 0x000000fffffff290 */ /* 0x000fe2000fffe0ff */
[----:B------:R-:W-:Y:S05]  /*5850*/  @!P0 BRA `(.L_x_97) ;  /* 0x0000000000408947 */ /* 0x000fea0003800000 */
        /* <DEDUP_REMOVED lines=16> */
.L_x_97:
[----:B------:R-:W-:Y:S05]  /*5960*/  BSYNC.RECONVERGENT B6 ;  /* 0x0000000000067941 */ /* 0x000fea0003800200 */
.L_x_96:
[----:B------:R-:W-:Y:S01]  /*5970*/  ISETP.NE.U32.AND P4, PT, R86, RZ, PT ;  /* 0x000000ff5600720c */ /* 0x000fe20003f85070 */
[----:B------:R-:W-:Y:S01]  /*5980*/  UISETP.NE.AND UP2, UPT, UR50, URZ, UPT ;  /* 0x000000ff3200728c */ /* 0x000fe2000bf45270 */
[----:B------:R-:W-:Y:S01]  /*5990*/  ISETP.NE.U32.AND P2, PT, RZ, UR38, PT ;  /* 0x00000026ff007c0c */ /* 0x000fe2000bf45070 */
[----:B------:R-:W-:Y:S01]  /*59a0*/  UISETP.NE.U32.AND UP1, UPT, UR44, URZ, UPT ;  /* 0x000000ff2c00728c */ /* 0x000fe2000bf25070 */
[----:B------:R-:W-:Y:S01]  /*59b0*/  ISETP.NE.AND.EX P4, PT, R87, RZ, PT, P4 ;  /* 0x000000ff5700720c */ /* 0x000fe20003f85340 */
[----:B------:R-:W-:Y:S01]  /*59c0*/  UPLOP3.LUT UP0, UPT, UPT, UPT, UPT, 0x40, 0x4 ;  /* 0x000000000004789c */ /* 0x000fe20003f0e870 */
[----:B------:R-:W-:Y:S01]  /*59d0*/  ISETP.NE.AND.EX P2, PT, RZ, UR39, PT, P2 ;  /* 0x00000027ff007c0c */ /* 0x000fe2000bf45320 */
[----:B------:R-:W-:Y:S01]  /*59e0*/  UISETP.NE.AND.EX UP1, UPT, UR45, URZ, UPT, UP1 ;  /* 0x000000ff2d00728c */ /* 0x000fe2000bf25310 */
[----:B------:R-:W-:Y:S04]  /*59f0*/  PLOP3.LUT P1, PT, PT, PT, UP2, 0x80, 0x8 ;  /* 0x000000000008781c */ /* 0x000fe80003f2f028 */
[----:B------:R-:W-:Y:S06]  /*5a00*/  @UP2 UPLOP3.LUT UP0, UPT, UPT, UPT, UP1, 0x80, 0x8 ;  /* 0x000000000008289c */ /* 0x000fec0003f0f010 */
[----:B------:R-:W-:Y:S01]  /*5a10*/  PLOP3.LUT P0, PT, PT, PT, UP0, 0x80, 0x8 ;  /* 0x000000000008781c */ /* 0x000fe20003f0f008 */
[----:B------:R-:W-:Y:S01]  /*5a20*/  @!UPT UIADD3 URZ, UPT, UPT, URZ, URZ, URZ ;  /* 0x000000fffffff290 */ /* 0x000fe2000fffe0ff */
[----:B------:R-:W-:Y:S11]  /*5a30*/  BRA.U !UP1, `(.L_x_98) ;  /* 0x0000000109387547 */ /* 0x000ff6000b800000 */
[----:B------:R-:W-:Y:S01]  /*5a40*/  UISETP.NE.U32.AND UP0, UPT, UR38, URZ, UPT ;  /* 0x000000ff2600728c */ /* 0x000fe2000bf05070 */
[----:B------:R-:W-:Y:S02]  /*5a50*/  HFMA2 R0, -RZ, RZ, 0, 5.9604644775390625e-08 ;  /* 0x00000001ff007431 */ /* 0x000fe400000001ff */
[----:B------:R-:W-:Y:S01]  /*5a60*/  IMAD.MOV.U32 R91, RZ, RZ, 0x1 ;  /* 0x00000001ff5b7424 */ /* 0x000fe200078e00ff */
[----:B------:R-:W-:Y:S06]  /*5a70*/  UISETP.NE.AND.EX UP0, UPT, UR39, URZ, UPT, UP0 ;  /* 0x000000ff2700728c */ /* 0x000fec000bf05300 */
[----:B------:R-:W-:Y:S05]  /*5a80*/  PLOP3.LUT P3, PT, PT, PT, UP0, 0x80, 0x8 ;  /* 0x000000000008781c */ /* 0x000fea0003f6f008 */
[----:B------:R-:W1:Y:S01]  /*5a90*/  @UP0 LDCU.64 UR6, c[0x0][0x888] ;  /* 0x00011100ff0607ac */ /* 0x000e620008000a00 */
[----:B------:R-:W-:Y:S07]  /*5aa0*/  @UP0 UIMAD UR4, UR36, UR44, URZ ;  /* 0x0000002c240402a4 */ /* 0x000fee000f8e02ff */
[----:B------:R-:W-:Y:S01]  /*5ab0*/  @!P3 PRMT R91, R0, 0x7610, R91 ;  /* 0x00007610005bb816 */ /* 0x000fe2000000005b */
[----:B-1----:R-:W-:Y:S03]  /*5ac0*/  @UP0 UIMAD.WIDE UR6, UR4, 0x4, UR6 ;  /* 0x00000004040608a5 */ /* 0x002fe6000f8e0206 */
[----:B------:R-:W1:Y:S03]  /*5ad0*/  @!UP0 LDCU UR4, c[0x0][0x880] ;  /* 0x00011000ff0487ac */ /* 0x000e660008000800 */
[----:B------:R-:W-:Y:S01]  /*5ae0*/  IMAD.U32 R2, RZ, RZ, UR6 ;  /* 0x00000006ff027e24 */ /* 0x000fe2000f8e00ff */
[----:B------:R-:W-:Y:S05]  /*5af0*/  MOV R3, UR7 ;  /* 0x0000000700037c02 */ /* 0x000fea0008000f00 */
[----:B-----5:R2:W5:Y:S02]  /*5b00*/  @P3 LDG.E R50, desc[UR46][R2.64] ;  /* 0x0000002e02323981 */ /* 0x020564000c1e1900 */
[----:B-12---:R-:W-:Y:S02]  /*5b10*/  @!P3 IMAD.U32 R50, RZ, RZ, UR4 ;  /* 0x00000004ff32be24 */ /* 0x006fe4000f8e00ff */
.L_x_98:
[----:B------:R-:W-:Y:S05]  /*5b20*/  @!P4 BRA `(.L_x_99) ;  /* 0x000000000020c947 */ /* 0x000fea0003800000 */
[----:B------:R-:W-:Y:S04]  /*5b30*/  ISETP.NE.U32.AND P3, PT, R84, RZ, PT ;  /* 0x000000ff5400720c */ /* 0x000fe80003f65070 */
[----:B------:R-:W-:Y:S11]  /*5b40*/  ISETP.NE.AND.EX P3, PT, R85, RZ, PT, P3 ;  /* 0x000000ff5500720c */ /* 0x000ff60003f65330 */
[----:B------:R-:W-:Y:S02]  /*5b50*/  @!UPT UIADD3 URZ, UPT, UPT, URZ, URZ, URZ ;  /* 0x000000fffffff290 */ /* 0x000fe4000fffe0ff */
[----:B------:R-:W1:Y:S01]  /*5b60*/  @P3 LDC.64 R2, c[0x0][0x8a8] ;  /* 0x00022a00ff023b82 */ /* 0x000e620000000a00 */
[----:B------:R-:W-:Y:S04]  /*5b70*/  @P3 IMAD R0, R86, UR36, RZ ;  /* 0x0000002456003c24 */ /* 0x000fe8000f8e02ff */
[----:B-1----:R-:W-:Y:S05]  /*5b80*/  @P3 IMAD.WIDE R2, R0, 0x4, R2 ;  /* 0x0000000400023825 */ /* 0x002fea00078e0202 */
[----:B-----5:R1:W5:Y:S02]  /*5b90*/  @P3 LDG.E R47, desc[UR46][R2.64] ;  /* 0x0000002e022f3981 */ /* 0x020364000c1e1900 */
[----:B-1----:R-:W2:Y:S02]  /*5ba0*/  @!P3 LDC R47, c[0x0][0x8a0] ;  /* 0x00022800ff2fbb82 */ /* 0x002ea40000000800 */
.L_x_99:
[----:B-----5:R-:W-:Y:S01]  /*5bb0*/  ISETP.NE.AND P4, PT, R50, RZ, PT ;  /* 0x000000ff3200720c */ /* 0x020fe20003f85270 */
[----:B------:R-:W-:Y:S01]  /*5bc0*/  BSSY B1, `(.L_x_100) ;  /* 0x0000042000017945 */ /* 0x000fe20003800000 */
[----:B------:R-:W-:Y:S01]  /*5bd0*/  SEL R9, RZ, 0xffffffff, P2 ;  /* 0xffffffffff097807 */ /* 0x000fe20001000000 */
[----:B------:R-:W-:Y:S01]  /*5be0*/  IMAD.MOV.U32 R55, RZ, RZ, 0x1 ;  /* 0x00000001ff377424 */ /* 0x000fe200078e00ff */
[----:B------:R-:W-:Y:S02]  /*5bf0*/  LOP3.LUT P3, RZ, R91, 0xff, RZ, 0xc0, !PT ;  /* 0x000000ff5bff7812 */ /* 0x000fe4000786c0ff */
[----:B------:R-:W-:Y:S02]  /*5c00*/  CS2R R62, SRZ ;  /* 0x00000000003e7805 */ /* 0x000fe4000001ff00 */
[----:B------:R-:W-:Y:S02]  /*5c10*/  @P1 SEL R2, RZ, 0xffffffff, P4 ;  /* 0xffffffffff021807 */ /* 0x000fe40002000000 */
[----:B------:R-:W-:Y:S02]  /*5c20*/  CS2R R60, SRZ ;  /* 0x00000000003c7805 */ /* 0x000fe4000001ff00 */
[----:B------:R-:W-:Y:S02]  /*5c30*/  LEA R0, R100, UR49, 0x3 ;  /* 0x0000003164007c11 */ /* 0x000fe4000f8e18ff */
[----:B------:R-:W-:Y:S02]  /*5c40*/  CS2R R58, SRZ ;  /* 0x00000000003a7805 */ /* 0x000fe4000001ff00 */
[----:B------:R-:W-:Y:S02]  /*5c50*/  @P0 SEL R2, R9, R2, !P3 ;  /* 0x0000000209020207 */ /* 0x000fe40005800000 */
[----:B------:R-:W-:Y:S02]  /*5c60*/  CS2R R56, SRZ ;  /* 0x0000000000387805 */ /* 0x000fe4000001ff00 */
[----:B------:R-:W-:Y:S02]  /*5c70*/  LEA R108, R44, UR49, 0x3 ;  /* 0x000000312c6c7c11 */ /* 0x000fe4000f8e18ff */
[----:B------:R-:W-:Y:S02]  /*5c80*/  @P1 LOP3.LUT R2, R2, 0x1, RZ, 0xc0, !PT ;  /* 0x0000000102021812 */ /* 0x000fe400078ec0ff */
[----:B------:R-:W-:Y:S02]  /*5c90*/  SHF.L.U32 R7, R102, 0x1f, RZ ;  /* 0x0000001f66077819 */ /* 0x000fe400000006ff */
[----:B------:R-:W-:Y:S02]  /*5ca0*/  ISETP.NE.U32.OR P6, PT, R2, 0x1, !P1 ;  /* 0x000000010200780c */ /* 0x000fe40004fc5470 */
[----:B------:R-:W-:Y:S02]  /*5cb0*/  PLOP3.LUT P2, PT, PT, PT, UP1, 0x80, 0x8 ;  /* 0x000000000008781c */ /* 0x000fe40003f4f018 */
[C---:B------:R-:W-:Y:S02]  /*5cc0*/  LEA.HI R5, R44.reuse, R44, RZ, 0x1 ;  /* 0x0000002c2c057211 */ /* 0x040fe400078f08ff */
[----:B------:R-:W-:Y:S02]  /*5cd0*/  SEL R2, RZ, 0xffffffff, P4 ;  /* 0xffffffffff027807 */ /* 0x000fe40002000000 */
[----:B------:R-:W-:Y:S01]  /*5ce0*/  P2R R64, PR, RZ, 0x40 ;  /* 0x00000040ff407803 */ /* 0x000fe20000000000 */
[C---:B------:R-:W-:Y:S01]  /*5cf0*/  IMAD.SHL.U32 R3, R5.reuse, 0x40, RZ ;  /* 0x0000004005037824 */ /* 0x040fe200078e00ff */
[----:B------:R-:W-:Y:S03]  /*5d00*/  LOP3.LUT R5, R5, 0xffe, RZ, 0xc0, !PT ;  /* 0x00000ffe05057812 */ /* 0x000fe600078ec0ff */
[----:B------:R-:W-:Y:S02]  /*5d10*/  @P6 SHF.L.U32 R11, R99, 0x1f, RZ ;  /* 0x0000001f630b6819 */ /* 0x000fe400000006ff */
[----:B------:R-:W-:Y:S01]  /*5d20*/  @P2 SEL R2, R9, R2, !P3 ;  /* 0x0000000209022207 */ /* 0x000fe20005800000 */
[----:B------:R-:W-:Y:S01]  /*5d30*/  IMAD.IADD R48, R44, 0x1, -R5 ;  /* 0x000000012c307824 */ /* 0x000fe200078e0a05 */
[----:B------:R-:W1:Y:S01]  /*5d40*/  @P6 SYNCS.PHASECHK.TRANS64.TRYWAIT P1, [R0+URZ+0x110], R11 ;  /* 0x0001100b000065a7 */ /* 0x000e6200080211ff */
[----:B------:R-:W-:Y:S02]  /*5d50*/  LOP3.LUT R3, R3, 0xffffff80, RZ, 0xc0, !PT ;  /* 0xffffff8003037812 */ /* 0x000fe400078ec0ff */
[----:B------:R-:W-:Y:S03]  /*5d60*/  LOP3.LUT R2, R2, 0x1, RZ, 0xc0, !PT ;  /* 0x0000000102027812 */ /* 0x000fe600078ec0ff */
[----:B------:R-:W-:Y:S01]  /*5d70*/  IMAD.IADD R3, R46, 0x1, R3 ;  /* 0x000000012e037824 */ /* 0x000fe200078e0203 */
[----:B------:R-:W-:Y:S03]  /*5d80*/  ISETP.NE.U32.AND P5, PT, R2, 0x1, PT ;  /* 0x000000010200780c */ /* 0x000fe60003fa5070 */
[----:B------:R-:W-:Y:S01]  /*5d90*/  IMAD R48, R48, 0x100000, R3 ;  /* 0x0010000030307824 */ /* 0x000fe200078e0203 */
[----:B------:R-:W-:Y:S01]  /*5da0*/  P2R R72, PR, RZ, 0x20 ;  /* 0x00000020ff487803 */ /* 0x000fe20000000000 */
[----:B------:R3:W4:Y:S01]  /*5db0*/  SYNCS.PHASECHK.TRANS64.TRYWAIT P0, [R108+URZ+0x160], R7 ;  /* 0x000160076c0075a7 */ /* 0x00072200080011ff */
[----:B-1----:R-:W-:Y:S01]  /*5dc0*/  @P6 SEL R55, RZ, 0x1, !P1 ;  /* 0x00000001ff376807 */ /* 0x002fe20004800000 */
[----:B---3--:R-:W-:Y:S06]  /*5dd0*/  @!P6 BRA `(.L_x_101) ;  /* 0x000000000080e947 */ /* 0x008fec0003800000 */
[----:B------:R-:W-:Y:S01]  /*5de0*/  @P5 IMAD R4, R100, 0x1000, R95 ;  /* 0x0000100064045824 */ /* 0x000fe200078e025f */
[----:B------:R-:W-:Y:S01]  /*5df0*/  ISETP.NE.AND P1, PT, R55, RZ, PT ;  /* 0x000000ff3700720c */ /* 0x000fe20003f25270 */
[----:B------:R-:W-:Y:S01]  /*5e00*/  BSSY B0, `(.L_x_102) ;  /* 0x000000b000007945 */ /* 0x000fe20003800000 */
[----:B------:R-:W-:Y:S01]  /*5e10*/  CS2R R58, SRZ ;  /* 0x00000000003a7805 */ /* 0x000fe2000001ff00 */
[----:B------:R-:W-:Y:S01]  /*5e20*/  @P5 VIADD R2, R4, UR49 ;  /* 0x0000003104025c36 */ /* 0x000fe20008000000 */
[----:B------:R-:W-:Y:S02]  /*5e30*/  CS2R R56, SRZ ;  /* 0x0000000000387805 */ /* 0x000fe4000001ff00 */
[----:B------:R-:W-:Y:S02]  /*5e40*/  CS2R R62, SRZ ;  /* 0x00000000003e7805 */ /* 0x000fe4000001ff00 */
[----:B------:R-:W-:Y:S01]  /*5e50*/  CS2R R60, SRZ ;  /* 0x00000000003c7805 */ /* 0x000fe2000001ff00 */
[----:B------:R-:W-:Y:S04]  /*5e60*/  @P5 IMAD R2, R103, -0x10, R2 ;  /* 0xfffffff067025824 */ /* 0x000fe800078e0202 */
[----:B------:R-:W-:Y:S05]  /*5e70*/  @P1 BRA `(.L_x_103) ;  /* 0x00000000000c1947 */ /* 0x000fea0003800000 */
[----:B------:R-:W-:Y:S04]  /*5e80*/  SHF.L.U32 R3, R99, 0x1f, RZ ;  /* 0x0000001f63037819 */ /* 0x000fe800000006ff */
[----:B------:R-:W1:Y:S02]  /*5e90*/  SYNCS.PHASECHK.TRANS64.TRYWAIT P1, [R0+URZ+0x110], R3 ;  /* 0x00011003000075a7 */ /* 0x000e6400080211ff */
[----:B-1----:R-:W-:Y:S05]  /*5ea0*/  @!P1 BRA `(.L_x_104) ;  /* 0x0000002800489947 */ /* 0x002fea0003800000 */
.L_x_103:
[----:B------:R-:W-:Y:S05]  /*5eb0*/  BSYNC B0 ;  /* 0x0000000000007941 */ /* 0x000fea0003800000 */
.L_x_102:
[----:B------:R-:W-:Y:S01]  /*5ec0*/  ISETP.NE.AND P1, PT, R72, RZ, PT ;  /* 0x000000ff4800720c */ /* 0x000fe20003f25270 */
[----:B-1----:R-:W-:Y:S02]  /*5ed0*/  VIADD R3, R0, 0x120 ;  /* 0x0000012000037836 */ /* 0x002fe40000000000 */
[----:B------:R-:W-:Y:S02]  /*5ee0*/  IMAD.U32 R0, RZ, RZ, UR37 ;  /* 0x00000025ff007e24 */ /* 0x000fe4000f8e00ff */
[----:B------:R-:W-:Y:S03]  /*5ef0*/  VIADD R100, R100, 0x1 ;  /* 0x0000000164647836 */ /* 0x000fe60000000000 */
[----:B------:R-:W-:Y:S05]  /*5f00*/  PRMT R0, R0, 0x654, R3 ;  /* 0x0000065400007816 */ /* 0x000fea0000000003 */
[----:B------:R1:W3:Y:S04]  /*5f10*/  @P1 LDS.128 R56, [R4+UR49+0x200] ;  /* 0x0002003104381984 */ /* 0x0002e80008000c00 */
[----:B------:R1:W1:Y:S01]  /*5f20*/  @P1 LDS.128 R60, [R2+0x210] ;  /* 0x00021000023c1984 */ /* 0x0002620000000c00 */
[C---:B------:R-:W-:Y:S01]  /*5f30*/  ISETP.NE.AND P1, PT, R100.reuse, 0x2, PT ;  /* 0x000000026400780c */ /* 0x040fe20003f25270 */
[----:B------:R-:W-:Y:S01]  /*5f40*/  @!PT LDS RZ, [RZ] ;  /* 0x00000000fffff984 */ /* 0x000fe20000000800 */
[----:B------:R-:W-:Y:S01]  /*5f50*/  @!PT LDS RZ, [RZ] ;  /* 0x00000000fffff984 */ /* 0x000fe20000000800 */
[----:B------:R-:W-:Y:S01]  /*5f60*/  @!PT LDS RZ, [RZ] ;  /* 0x00000000fffff984 */ /* 0x000fe20000000800 */
[----:B------:R-:W-:Y:S01]  /*5f70*/  @!PT LDS RZ, [RZ] ;  /* 0x00000000fffff984 */ /* 0x000fe20000000800 */
[----:B------:R5:W-:Y:S06]  /*5f80*/  MEMBAR.ALL.CTA ;  /* 0x0000000000007992 */ /* 0x000bec0000008000 */
[----:B-----5:R-:W5:Y:S01]  /*5f90*/  FENCE.VIEW.ASYNC.S ;  /* 0x00000000000073c6 */ /* 0x020f620000000000 */
[----:B------:R-:W-:Y:S01]  /*5fa0*/  SEL R100, R100, RZ, P1 ;  /* 0x000000ff64647207 */ /* 0x000fe20000800000 */
[----:B-----5:R5:W-:Y:S02]  /*5fb0*/  SYNCS.ARRIVE.TRANS64.RED.A1T0 RZ, [R0+URZ], RZ ;  /* 0x000000ff00ff79a7 */ /* 0x020be400081004ff */
[----:B-----5:R-:W-:Y:S04]  /*5fc0*/  SEL R0, RZ, 0x1, P1 ;  /* 0x00000001ff007807 */ /* 0x020fe80000800000 */
[----:B---3--:R-:W-:Y:S02]  /*5fd0*/  LOP3.LUT R99, R99, R0, RZ, 0x3c, !PT ;  /* 0x0000000063637212 */ /* 0x008fe400078e3cff */
.L_x_101:
[----:B------:R-:W-:Y:S05]  /*5fe0*/  BSYNC B1 ;  /* 0x0000000000017941 */ /* 0x000fea0003800000 */
.L_x_100:
[----:B------:R-:W-:Y:S04]  /*5ff0*/  SHF.R.U32.HI R3, RZ, 0x15, R48 ;  /* 0x00000015ff037819 */ /* 0x000fe80000011630 */
[----:B------:R-:W-:Y:S01]  /*6000*/  LOP3.LUT P1, RZ, R3, 0x3, R96, 0x48, !PT ;  /* 0x0000000303ff7812 */ /* 0x000fe20007824860 */
[----:B------:R-:W-:Y:S01]  /*6010*/  @!UPT UIADD3 URZ, UPT, UPT, URZ, URZ, URZ ;  /* 0x000000fffffff290 */ /* 0x000fe2000fffe0ff */
[----:B----4-:R-:W-:Y:S11]  /*6020*/  @P0 BRA `(.L_x_105) ;  /* 0x0000000000080947 */ /* 0x010ff60003800000 */
[----:B------:R-:W3:Y:S02]  /*6030*/  SYNCS.PHASECHK.TRANS64.TRYWAIT P0, [R108+URZ+0x160], R7 ;  /* 0x000160076c0075a7 */ /* 0x000ee400080011ff */
[----:B---3--:R-:W-:Y:S05]  /*6040*/  @!P0 BRA `(.L_x_106) ;  /* 0x0000002400f48947 */ /* 0x008fea0003800000 */
.L_x_105:
[----:B------:R-:W-:Y:S05]  /*6050*/  @!P1 BRA `(.L_x_107) ;  /* 0x0000000000409947 */ /* 0x000fea0003800000 */
[----:B------:R-:W4:Y:S01]  /*6060*/  LDCU.64 UR8, c[0x4][0x70] ;  /* 0x01000e00ff0877ac */ /* 0x000f220008000a00 */
[----:B------:R-:W-:Y:S01]  /*6070*/  MOV R3, 0x0 ;  /* 0x0000000000037802 */ /* 0x000fe20000000f00 */
[----:B------:R-:W-:Y:S02]  /*6080*/  HFMA2 R12, -RZ, RZ, 0, 5.9604644775390625e-08 ;  /* 0x00000001ff0c7431 */ /* 0x000fe400000001ff */
[----:B------:R-:W-:Y:S02]  /*6090*/  IMAD.MOV.U32 R8, RZ, RZ, 0x192 ;  /* 0x00000192ff087424 */ /* 0x000fe400078e00ff */
[----:B------:R-:W-:Y:S01]  /*60a0*/  IMAD.MOV.U32 R13, RZ, RZ, RZ ;  /* 0x000000ffff0d7224 */ /* 0x000fe200078e00ff */
[----:B------:R-:W3:Y:S01]  /*60b0*/  LDCU.64 UR6, c[0x4][0x78] ;  /* 0x01000f00ff0677ac */ /* 0x000ee20008000a00 */
[----:B-1----:R-:W1:Y:S01]  /*60c0*/  LDC.64 R2, c[0x4][R3] ;  /* 0x0100000003027b82 */ /* 0x002e620000000a00 */
[----:B------:R-:W5:Y:S01]  /*60d0*/  LDCU.64 UR4, c[0x4][0x10] ;  /* 0x01000200ff0477ac */ /* 0x000f620008000a00 */
[----:B----4-:R-:W-:Y:S01]  /*60e0*/  MOV R5, UR9 ;  /* 0x0000000900057c02 */ /* 0x010fe20008000f00 */
[----:B------:R-:W-:Y:S01]  /*60f0*/  IMAD.U32 R4, RZ, RZ, UR8 ;  /* 0x00000008ff047e24 */ /* 0x000fe2000f8e00ff */
[----:B---3--:R-:W-:Y:S01]  /*6100*/  MOV R7, UR7 ;  /* 0x0000000700077c02 */ /* 0x008fe20008000f00 */
[----:B------:R-:W-:Y:S01]  /*6110*/  IMAD.U32 R6, RZ, RZ, UR6 ;  /* 0x00000006ff067e24 */ /* 0x000fe2000f8e00ff */
[----:B-----5:R-:W-:Y:S01]  /*6120*/  MOV R11, UR5 ;  /* 0x00000005000b7c02 */ /* 0x020fe20008000f00 */
[----:B------:R-:W-:Y:S02]  /*6130*/  IMAD.U32 R10, RZ, RZ, UR4 ;  /* 0x00000004ff0a7e24 */ /* 0x000fe4000f8e00ff */
[----:B------:R-:W-:Y:S07]  /*6140*/  LEPC R20, `(.L_x_107) ;  /* 0x000000001014794e */ /* 0x000fee0000000000 */
[----:B-12---:R-:W-:Y:S05]  /*6150*/  CALL.ABS.NOINC R2 ;  /* 0x0000000002007343 */ /* 0x006fea0003c00000 */
.L_x_107:
[----:B------:R-:W-:Y:S05]  /*6160*/  WARPSYNC.ALL ;  /* 0x0000000000007948 */ /* 0x000fea0003800000 */
[----:B------:R-:W-:Y:S01]  /*6170*/  R2UR UR4, R48 ;  /* 0x00000000300472ca */ /* 0x000fe200000e0000 */
[----:B------:R-:W-:Y:S01]  /*6180*/  BSSY.RECONVERGENT B0, `(.L_x_108) ;  /* 0x00000a0000007945 */ /* 0x000fe20003800200 */
[C---:B------:R-:W-:Y:S02]  /*6190*/  SHF.L.U32 R51, R56.reuse, 0x10, RZ ;  /* 0x0000001038337819 */ /* 0x040fe400000006ff */
[C---:B------:R-:W-:Y:S02]  /*61a0*/  PRMT R49, R56.reuse, 0x8880, RZ ;  /* 0x0000888038317816 */ /* 0x040fe400000000ff */
[----:B------:R-:W-:Y:S02]  /*61b0*/  SHF.R.S32.HI R51, RZ, 0x18, R51 ;  /* 0x00000018ff337819 */ /* 0x000fe40000011433 */
[----:B------:R-:W-:Y:S02]  /*61c0*/  SHF.L.U32 R52, R56, 0x8, RZ ;  /* 0x0000000838347819 */ /* 0x000fe400000006ff */
[C---:B------:R-:W-:Y:S02]  /*61d0*/  PRMT R54, R58.reuse, 0x8880, RZ ;  /* 0x000088803a367816 */ /* 0x040fe400000000ff */
[----:B------:R-:W-:Y:S01]  /*61e0*/  SHF.L.U32 R53, R58, 0x8, RZ ;  /* 0x000000083a357819 */ /* 0x000fe200000006ff */
[----:B-1-3--:R-:W-:Y:S01]  /*61f0*/  LDTM.16dp32bit_t0_t15.x32 R4, tmem[UR4] ;  /* 0x00000004000479ee */ /* 0x00afe20008a80000 */
[----:B------:R-:W2:Y:S01]  /*6200*/  LDTM.16dp32bit_t16_t31.x32 R4, tmem[UR4+0x20] ;  /* 0x00002004000479ee */ /* 0x000ea20008aa0000 */
[----:B------:R-:W-:Y:S02]  /*6210*/  ISETP.NE.AND P6, PT, R64, RZ, PT ;  /* 0x000000ff4000720c */ /* 0x000fe40003fc5270 */
[----:B------:R-:W-:Y:S02]  /*6220*/  IADD3 R74, PT, PT, R95, UR49, RZ ;  /* 0x000000315f4a7c10 */ /* 0x000fe4000fffe0ff */
[----:B------:R-:W-:Y:S02]  /*6230*/  SHF.L.U32 R73, R97, 0x4, RZ ;  /* 0x0000000461497819 */ /* 0x000fe400000006ff */
[----:B------:R-:W-:Y:S02]  /*6240*/  SHF.R.S32.HI R53, RZ, 0x18, R53 ;  /* 0x00000018ff357819 */ /* 0x000fe40000011435 */
[----:B------:R-:W-:Y:S02]  /*6250*/  IADD3 R112, PT, PT, R74, R73, RZ ;  /* 0x000000494a707210 */ /* 0x000fe40007ffe0ff */
[----:B------:R-:W-:Y:S01]  /*6260*/  ISETP.NE.AND P0, PT, R105, RZ, PT ;  /* 0x000000ff6900720c */ /* 0x000fe20003f05270 */
[C---:B--2---:R-:W-:Y:S02]  /*6270*/  IMAD R0, R47.reuse, R4, RZ ;  /* 0x000000042f007224 */ /* 0x044fe400078e02ff */
[----:B------:R-:W-:Y:S02]  /*6280*/  IMAD R2, R47, R5, RZ ;  /* 0x000000052f027224 */ /* 0x000fe400078e02ff */
[----:B------:R-:W-:Y:S01]  /*6290*/  IMAD R0, R49, R50, R0 ;  /* 0x0000003231007224 */ /* 0x000fe200078e0200 */
[----:B------:R-:W-:Y:S01]  /*62a0*/  SHF.R.S32.HI R49, RZ, 0x18, R52 ;  /* 0x00000018ff317819 */ /* 0x000fe20000011434 */
[----:B------:R-:W-:Y:S01]  /*62b0*/  IMAD R3, R47, R6, RZ ;  /* 0x000000062f037224 */ /* 0x000fe200078e02ff */
[----:B------:R-:W-:Y:S01]  /*62c0*/  SHF.L.U32 R52, R57, 0x10, RZ ;  /* 0x0000001039347819 */ /* 0x000fe200000006ff */
[-C--:B------:R-:W-:Y:S01]  /*62d0*/  IMAD R2, R51, R50.reuse, R2 ;  /* 0x0000003233027224 */ /* 0x080fe200078e0202 */
[----:B------:R-:W-:Y:S01]  /*62e0*/  SHF.R.S32.HI R51, RZ, 0x18, R56 ;  /* 0x00000018ff337819 */ /* 0x000fe20000011438 */
[----:B------:R-:W-:Y:S02]  /*62f0*/  IMAD R7, R47, R7, RZ ;  /* 0x000000072f077224 */ /* 0x000fe400078e02ff */
[-C--:B------:R-:W-:Y:S01]  /*6300*/  IMAD R3, R49, R50.reuse, R3 ;  /* 0x0000003231037224 */ /* 0x080fe200078e0203 */
[----:B------:R-:W-:Y:S01]  /*6310*/  PRMT R49, R57, 0x8880, RZ ;  /* 0x0000888039317816 */ /* 0x000fe200000000ff */
[----:B------:R-:W-:Y:S01]  /*6320*/  IMAD R7, R51, R50, R7 ;  /* 0x0000003233077224 */ /* 0x000fe200078e0207 */
[----:B------:R-:W-:Y:S01]  /*6330*/  SHF.R.S32.HI R51, RZ, 0x18, R52 ;  /* 0x00000018ff337819 */ /* 0x000fe20000011434 */
[----:B------:R-:W-:Y:S02]  /*6340*/  IMAD R4, R47, R8, RZ ;  /* 0x000000082f047224 */ /* 0x000fe400078e02ff */
[----:B------:R-:W-:Y:S01]  /*6350*/  IMAD.SHL.U32 R52, R57, 0x100, RZ ;  /* 0x0000010039347824 */ /* 0x000fe200078e00ff */
[----:B------:R-:W-:Y:S01]  /*6360*/  I2IP.S8.S32.SAT R65, R7, R3, RZ ;  /* 0x0000000307417239 */ /* 0x000fe200000014ff */
[----:B------:R-:W-:Y:S02]  /*6370*/  IMAD R5, R47, R9, RZ ;  /* 0x000000092f057224 */ /* 0x000fe400078e02ff */
[----:B------:R-:W-:Y:S01]  /*6380*/  IMAD R4, R49, R50, R4 ;  /* 0x0000003231047224 */ /* 0x000fe200078e0204 */
[----:B------:R-:W-:Y:S01]  /*6390*/  SHF.R.S32.HI R49, RZ, 0x18, R52 ;  /* 0x00000018ff317819 */ /* 0x000fe20000011434 */
[----:B------:R-:W-:Y:S01]  /*63a0*/  IMAD R6, R47, R10, RZ ;  /* 0x0000000a2f067224 */ /* 0x000fe200078e02ff */
[----:B------:R-:W-:Y:S01]  /*63b0*/  I2IP.S8.S32.SAT R64, R2, R0, R65 ;  /* 0x0000000002407239 */ /* 0x000fe20000001441 */
[-C--:B------:R-:W-:Y:S01]  /*63c0*/  IMAD R5, R51, R50.reuse, R5 ;  /* 0x0000003233057224 */ /* 0x080fe200078e0205 */
[----:B------:R-:W-:Y:S01]  /*63d0*/  SHF.L.U32 R52, R58, 0x10, RZ ;  /* 0x000000103a347819 */ /* 0x000fe200000006ff */
[----:B------:R-:W-:Y:S01]  /*63e0*/  IMAD R11, R47, R11, RZ ;  /* 0x0000000b2f0b7224 */ /* 0x000fe200078e02ff */
[----:B------:R-:W-:Y:S01]  /*63f0*/  SHF.R.S32.HI R51, RZ, 0x18, R57 ;  /* 0x00000018ff337819 */ /* 0x000fe20000011439 */
[----:B------:R-:W-:Y:S01]  /*6400*/  IMAD R6, R49, R50, R6 ;  /* 0x0000003231067224 */ /* 0x000fe200078e0206 */
[----:B------:R-:W-:Y:S01]  /*6410*/  SHF.R.S32.HI R52, RZ, 0x18, R52 ;  /* 0x00000018ff347819 */ /* 0x000fe20000011434 */
[C---:B------:R-:W-:Y:S02]  /*6420*/  IMAD R8, R47.reuse, R12, RZ ;  /* 0x0000000c2f087224 */ /* 0x040fe400078e02ff */
[----:B------:R-:W-:Y:S02]  /*6430*/  IMAD.MOV.U32 R49, RZ, RZ, R54 ;  /* 0x000000ffff317224 */ /* 0x000fe400078e0036 */
[----:B------:R-:W-:Y:S02]  /*6440*/  IMAD R9, R47, R13, RZ ;  /* 0x0000000d2f097224 */ /* 0x000fe400078e02ff */
[----:B------:R-:W-:Y:S01]  /*6450*/  IMAD R11, R51, R50, R11 ;  /* 0x00000032330b7224 */ /* 0x000fe200078e020b */
[----:B------:R-:W-:Y:S01]  /*6460*/  SHF.R.S32.HI R51, RZ, 0x18, R58 ;  /* 0x00000018ff337819 */ /* 0x000fe2000001143a */
[----:B------:R-:W-:Y:S02]  /*6470*/  IMAD R10, R47, R14, RZ ;  /* 0x0000000e2f0a7224 */ /* 0x000fe400078e02ff */
[----:B------:R-:W-:Y:S01]  /*6480*/  IMAD R8, R49, R50, R8 ;  /* 0x0000003231087224 */ /* 0x000fe200078e0208 */
[----:B------:R-:W-:Y:S01]  /*6490*/  I2IP.S8.S32.SAT R65, R11, R6, RZ ;  /* 0x000000060b417239 */ /* 0x000fe200000014ff */
[----:B------:R-:W-:Y:S01]  /*64a0*/  IMAD R15, R47, R15, RZ ;  /* 0x0000000f2f0f7224 */ /* 0x000fe200078e02ff */
[----:B------:R-:W-:Y:S01]  /*64b0*/  PRMT R49, R59, 0x8880, RZ ;  /* 0x000088803b317816 */ /* 0x000fe200000000ff */
[----:B------:R-:W-:Y:S01]  /*64c0*/  IMAD R9, R52, R50, R9 ;  /* 0x0000003234097224 */ /* 0x000fe200078e0209 */
[----:B------:R-:W-:Y:S01]  /*64d0*/  I2IP.S8.S32.SAT R65, R5, R4, R65 ;  /* 0x0000000405417239 */ /* 0x000fe20000001441 */
[-C--:B------:R-:W-:Y:S01]  /*64e0*/  IMAD R10, R53, R50.reuse, R10 ;  /* 0x00000032350a7224 */ /* 0x080fe200078e020a */
[----:B------:R-:W-:Y:S01]  /*64f0*/  SHF.L.U32 R53, R59, 0x8, RZ ;  /* 0x000000083b357819 */ /* 0x000fe200000006ff */
[----:B------:R-:W-:Y:S01]  /*6500*/  IMAD R15, R51, R50, R15 ;  /* 0x00000032330f7224 */ /* 0x000fe200078e020f */
[----:B------:R-:W-:Y:S01]  /*6510*/  SHF.L.U32 R51, R59, 0x10, RZ ;  /* 0x000000103b337819 */ /* 0x000fe200000006ff */
[C---:B------:R-:W-:Y:S01]  /*6520*/  IMAD R12, R47.reuse, R16, RZ ;  /* 0x000000102f0c7224 */ /* 0x040fe200078e02ff */
[----:B------:R-:W-:Y:S01]  /*6530*/  SHF.R.S32.HI R53, RZ, 0x18, R53 ;  /* 0x00000018ff357819 */ /* 0x000fe20000011435 */
[C---:B------:R-:W-:Y:S01]  /*6540*/  IMAD R13, R47.reuse, R17, RZ ;  /* 0x000000112f0d7224 */ /* 0x040fe200078e02ff */
[----:B------:R-:W-:Y:S01]  /*6550*/  SHF.R.S32.HI R51, RZ, 0x18, R51 ;  /* 0x00000018ff337819 */ /* 0x000fe20000011433 */
[----:B------:R-:W-:Y:S01]  /*6560*/  IMAD R14, R47, R18, RZ ;  /* 0x000000122f0e7224 */ /* 0x000fe200078e02ff */
[----:B------:R-:W-:Y:S01]  /*6570*/  I2IP.S8.S32.SAT R66, R15, R10, RZ ;  /* 0x0000000a0f427239 */ /* 0x000fe200000014ff */
[----:B------:R-:W-:Y:S01]  /*6580*/  IMAD R12, R49, R50, R12 ;  /* 0x00000032310c7224 */ /* 0x000fe200078e020c */
[----:B------:R-:W-:Y:S01]  /*6590*/  SHF.R.S32.HI R49, RZ, 0x18, R59 ;  /* 0x00000018ff317819 */ /* 0x000fe2000001143b */
[----:B------:R-:W-:Y:S01]  /*65a0*/  IMAD R19, R47, R19, RZ ;  /* 0x000000132f137224 */ /* 0x000fe200078e02ff */
[----:B------:R-:W-:Y:S01]  /*65b0*/  I2IP.S8.S32.SAT R66, R9, R8, R66 ;  /* 0x0000000809427239 */ /* 0x000fe20000001442 */
[-C--:B------:R-:W-:Y:S01]  /*65c0*/  IMAD R13, R51, R50.reuse, R13 ;  /* 0x00000032330d7224 */ /* 0x080fe200078e020d */
[C---:B------:R-:W-:Y:S01]  /*65d0*/  PRMT R51, R60.reuse, 0x8880, RZ ;  /* 0x000088803c337816 */ /* 0x040fe200000000ff */
[-C--:B------:R-:W-:Y:S01]  /*65e0*/  IMAD R14, R53, R50.reuse, R14 ;  /* 0x00000032350e7224 */ /* 0x080fe200078e020e */
[----:B------:R-:W-:Y:S01]  /*65f0*/  PRMT R53, R61, 0x8880, RZ ;  /* 0x000088803d357816 */ /* 0x000fe200000000ff */
[----:B------:R-:W-:Y:S01]  /*6600*/  IMAD R19, R49, R50, R19 ;  /* 0x0000003231137224 */ /* 0x000fe200078e0213 */
[----:B------:R-:W-:Y:S01]  /*6610*/  MOV R49, R51 ;  /* 0x0000003300317202 */ /* 0x000fe20000000f00 */
[----:B------:R-:W-:Y:S02]  /*6620*/  IMAD R16, R47, R20, RZ ;  /* 0x000000142f107224 */ /* 0x000fe400078e02ff */
[C---:B------:R-:W-:Y:S01]  /*6630*/  IMAD.U32 R52, R60.reuse, 0x10000, RZ ;  /* 0x000100003c347824 */ /* 0x040fe200078e00ff */
[----:B------:R-:W-:Y:S01]  /*6640*/  I2IP.S8.S32.SAT R67, R19, R14, RZ ;  /* 0x0000000e13437239 */ /* 0x000fe200000014ff */
[----:B------:R-:W-:Y:S01]  /*6650*/  IMAD R16, R49, R50, R16 ;  /* 0x0000003231107224 */ /* 0x000fe200078e0210 */
[----:B------:R-:W-:Y:S01]  /*6660*/  SHF.L.U32 R49, R60, 0x8, RZ ;  /* 0x000000083c317819 */ /* 0x000fe200000006ff */
[C---:B------:R-:W-:Y:S01]  /*6670*/  IMAD R17, R47.reuse, R21, RZ ;  /* 0x000000152f117224 */ /* 0x040fe200078e02ff */
[----:B------:R-:W-:Y:S01]  /*6680*/  SHF.R.S32.HI R51, RZ, 0x18, R52 ;  /* 0x00000018ff337819 */ /* 0x000fe20000011434 */
[C---:B------:R-:W-:Y:S01]  /*6690*/  IMAD R18, R47.reuse, R22, RZ ;  /* 0x000000162f127224 */ /* 0x040fe200078e02ff */
[----:B------:R-:W-:Y:S01]  /*66a0*/  SHF.R.S32.HI R49, RZ, 0x18, R49 ;  /* 0x00000018ff317819 */ /* 0x000fe20000011431 */
[----:B------:R-:W-:Y:S01]  /*66b0*/  IMAD R23, R47, R23, RZ ;  /* 0x000000172f177224 */ /* 0x000fe200078e02ff */
[----:B------:R-:W-:Y:S01]  /*66c0*/  I2IP.S8.S32.SAT R67, R13, R12, R67 ;  /* 0x0000000c0d437239 */ /* 0x000fe20000001443 */
[----:B------:R-:W-:Y:S01]  /*66d0*/  IMAD R17, R51, R50, R17 ;  /* 0x0000003233117224 */ /* 0x000fe200078e0211 */
[C---:B------:R-:W-:Y:S01]  /*66e0*/  SHF.L.U32 R52, R61.reuse, 0x10, RZ ;  /* 0x000000103d347819 */ /* 0x040fe200000006ff */
[----:B------:R-:W-:Y:S01]  /*66f0*/  IMAD.SHL.U32 R54, R61, 0x100, RZ ;  /* 0x000001003d367824 */ /* 0x000fe200078e00ff */
[----:B------:R-:W-:Y:S01]  /*6700*/  SHF.R.S32.HI R51, RZ, 0x18, R60 ;  /* 0x00000018ff337819 */ /* 0x000fe2000001143c */
[----:B------:R-:W-:Y:S01]  /*6710*/  IMAD R20, R47, R24, RZ ;  /* 0x000000182f147224 */ /* 0x000fe200078e02ff */
[----:B------:R1:W-:Y:S01]  /*6720*/  STS.128 [R95+UR49+0x2200], R64 ;  /* 0x002200405f007988 */ /* 0x0003e20008000c31 */
[-C--:B------:R-:W-:Y:S01]  /*6730*/  IMAD R18, R49, R50.reuse, R18 ;  /* 0x0000003231127224 */ /* 0x080fe200078e0212 */
[----:B------:R-:W-:Y:S01]  /*6740*/  SHF.R.S32.HI R52, RZ, 0x18, R52 ;  /* 0x00000018ff347819 */ /* 0x000fe20000011434 */
[----:B------:R-:W-:Y:S01]  /*6750*/  IMAD R21, R47, R25, RZ ;  /* 0x000000192f157224 */ /* 0x000fe200078e02ff */
[----:B------:R-:W-:Y:S01]  /*6760*/  SHF.R.S32.HI R49, RZ, 0x18, R54 ;  /* 0x00000018ff317819 */ /* 0x000fe20000011436 */
[----:B------:R-:W-:Y:S01]  /*6770*/  IMAD R23, R51, R50, R23 ;  /* 0x0000003233177224 */ /* 0x000fe200078e0217 */
[----:B------:R-:W-:Y:S01]  /*6780*/  SHF.R.S32.HI R51, RZ, 0x18, R61 ;  /* 0x00000018ff337819 */ /* 0x000fe2000001143d */
[----:B------:R-:W-:Y:S01]  /*6790*/  IMAD R22, R47, R26, RZ ;  /* 0x0000001a2f167224 */ /* 0x000fe200078e02ff */
[----:B------:R-:W-:Y:S01]  /*67a0*/  SHF.R.S32.HI R54, RZ, 0x18, R63 ;  /* 0x00000018ff367819 */ /* 0x000fe2000001143f */
[----:B------:R-:W-:Y:S01]  /*67b0*/  IMAD R20, R53, R50, R20 ;  /* 0x0000003235147224 */ /* 0x000fe200078e0214 */
[----:B------:R-:W-:Y:S01]  /*67c0*/  I2IP.S8.S32.SAT R68, R23, R18, RZ ;  /* 0x0000001217447239 */ /* 0x000fe200000014ff */
[----:B------:R-:W-:Y:S01]  /*67d0*/  IMAD R27, R47, R27, RZ ;  /* 0x0000001b2f1b7224 */ /* 0x000fe200078e02ff */
[----:B------:R-:W-:Y:S01]  /*67e0*/  SHF.L.U32 R53, R62, 0x8, RZ ;  /* 0x000000083e357819 */ /* 0x000fe200000006ff */
[-C--:B------:R-:W-:Y:S01]  /*67f0*/  IMAD R21, R52, R50.reuse, R21 ;  /* 0x0000003234157224 */ /* 0x080fe200078e0215 */
[C---:B------:R-:W-:Y:S01]  /*6800*/  SHF.L.U32 R52, R62.reuse, 0x10, RZ ;  /* 0x000000103e347819 */ /* 0x040fe200000006ff */
[----:B------:R-:W-:Y:S01]  /*6810*/  IMAD R22, R49, R50, R22 ;  /* 0x0000003231167224 */ /* 0x000fe200078e0216 */
[----:B------:R-:W-:Y:S01]  /*6820*/  PRMT R49, R62, 0x8880, RZ ;  /* 0x000088803e317816 */ /* 0x000fe200000000ff */
[----:B------:R-:W-:Y:S01]  /*6830*/  IMAD R24, R47, R28, RZ ;  /* 0x0000001c2f187224 */ /* 0x000fe200078e02ff */
[----:B------:R-:W-:Y:S01]  /*6840*/  I2IP.S8.S32.SAT R68, R17, R16, R68 ;  /* 0x0000001011447239 */ /* 0x000fe20000001444 */
[----:B------:R-:W-:Y:S01]  /*6850*/  IMAD R27, R51, R50, R27 ;  /* 0x00000032331b7224 */ /* 0x000fe200078e021b */
[----:B------:R-:W-:Y:S01]  /*6860*/  SHF.R.S32.HI R51, RZ, 0x18, R52 ;  /* 0x00000018ff337819 */ /* 0x000fe20000011434 */
[C---:B------:R-:W-:Y:S01]  /*6870*/  IMAD R25, R47.reuse, R29, RZ ;  /* 0x0000001d2f197224 */ /* 0x040fe200078e02ff */
[----:B------:R-:W-:Y:S01]  /*6880*/  SHF.R.S32.HI R53, RZ, 0x18, R53 ;  /* 0x00000018ff357819 */ /* 0x000fe20000011435 */
[----:B------:R-:W-:Y:S01]  /*6890*/  IMAD R26, R47, R30, RZ ;  /* 0x0000001e2f1a7224 */ /* 0x000fe200078e02ff */
[----:B------:R-:W-:Y:S01]  /*68a0*/  I2IP.S8.S32.SAT R69, R27, R22, RZ ;  /* 0x000000161b457239 */ /* 0x000fe200000014ff */
[-C--:B------:R-:W-:Y:S01]  /*68b0*/  IMAD R24, R49, R50.reuse, R24 ;  /* 0x0000003231187224 */ /* 0x080fe200078e0218 */
[----:B------:R-:W-:Y:S01]  /*68c0*/  SHF.L.U32 R52, R63, 0x10, RZ ;  /* 0x000000103f347819 */ /* 0x000fe200000006ff */
[----:B------:R-:W-:Y:S01]  /*68d0*/  IMAD R25, R51, R50, R25 ;  /* 0x0000003233197224 */ /* 0x000fe200078e0219 */
[----:B------:R-:W-:Y:S01]  /*68e0*/  I2IP.S8.S32.SAT R69, R21, R20, R69 ;  /* 0x0000001415457239 */ /* 0x000fe20000001445 */
[----:B------:R-:W-:Y:S01]  /*68f0*/  IMAD R26, R53, R50, R26 ;  /* 0x00000032351a7224 */ /* 0x000fe200078e021a */
[----:B------:R-:W-:Y:S01]  /*6900*/  SHF.R.S32.HI R49, RZ, 0x18, R62 ;  /* 0x00000018ff317819 */ /* 0x000fe2000001143e */
[----:B------:R-:W-:Y:S01]  /*6910*/  IMAD R31, R47, R31, RZ ;  /* 0x0000001f2f1f7224 */ /* 0x000fe200078e02ff */
[C---:B------:R-:W-:Y:S01]  /*6920*/  PRMT R51, R63.reuse, 0x8880, RZ ;  /* 0x000088803f337816 */ /* 0x040fe200000000ff */
[----:B------:R-:W-:Y:S01]  /*6930*/  IMAD.SHL.U32 R53, R63, 0x100, RZ ;  /* 0x000001003f357824 */ /* 0x000fe200078e00ff */
[----:B------:R-:W-:Y:S01]  /*6940*/  SHF.R.S32.HI R52, RZ, 0x18, R52 ;  /* 0x00000018ff347819 */ /* 0x000fe20000011434 */
[C---:B------:R-:W-:Y:S02]  /*6950*/  IMAD R28, R47.reuse, R32, RZ ;  /* 0x000000202f1c7224 */ /* 0x040fe400078e02ff */
[----:B------:R-:W-:Y:S01]  /*6960*/  IMAD R29, R47, R33, RZ ;  /* 0x000000212f1d7224 */ /* 0x000fe200078e02ff */
[----:B------:R-:W-:Y:S01]  /*6970*/  SHF.R.S32.HI R53, RZ, 0x18, R53 ;  /* 0x00000018ff357819 */ /* 0x000fe20000011435 */
[-C--:B------:R-:W-:Y:S02]  /*6980*/  IMAD R31, R49, R50.reuse, R31 ;  /* 0x00000032311f7224 */ /* 0x080fe400078e021f */
[----:B------:R-:W-:Y:S02]  /*6990*/  IMAD R28, R51, R50, R28 ;  /* 0x00000032331c7224 */ /* 0x000fe400078e021c */
[----:B------:R-:W-:Y:S01]  /*69a0*/  IMAD R30, R47, R34, RZ ;  /* 0x000000222f1e7224 */ /* 0x000fe200078e02ff */
[----:B------:R-:W-:Y:S01]  /*69b0*/  I2IP.S8.S32.SAT R75, R31, R26, RZ ;  /* 0x0000001a1f4b7239 */ /* 0x000fe200000014ff */
[----:B------:R-:W-:Y:S02]  /*69c0*/  IMAD R29, R52, R50, R29 ;  /* 0x00000032341d7224 */ /* 0x000fe400078e021d */
[----:B------:R-:W-:Y:S01]  /*69d0*/  IMAD R35, R47, R35, RZ ;  /* 0x000000232f237224 */ /* 0x000fe200078e02ff */
[----:B------:R-:W-:Y:S01]  /*69e0*/  I2IP.S8.S32.SAT R70, R25, R24, R75 ;  /* 0x0000001819467239 */ /* 0x000fe2000000144b */
[-C--:B------:R-:W-:Y:S01]  /*69f0*/  IMAD R30, R53, R50.reuse, R30 ;  /* 0x00000032351e7224 */ /* 0x080fe200078e021e */
[----:B------:R-:W-:Y:S01]  /*6a00*/  LEA R75, R100, UR49, 0x3 ;  /* 0x00000031644b7c11 */ /* 0x000fe2000f8e18ff */
[----:B------:R-:W-:Y:S05]  /*6a10*/  IMAD R35, R54, R50, R35 ;  /* 0x0000003236237224 */ /* 0x000fea00078e0223 */
[----:B------:R-:W-:Y:S04]  /*6a20*/  I2IP.S8.S32.SAT R76, R35, R30, RZ ;  /* 0x0000001e234c7239 */ /* 0x000fe800000014ff */
[----:B------:R-:W-:Y:S02]  /*6a30*/  I2IP.S8.S32.SAT R71, R29, R28, R76 ;  /* 0x0000001c1d477239 */ /* 0x000fe4000000144c */
[----:B------:R-:W-:Y:S03]  /*6a40*/  @P6 SHF.L.U32 R76, R99, 0x1f, RZ ;  /* 0x0000001f634c6819 */ /* 0x000fe600000006ff */
[----:B------:R1:W-:Y:S01]  /*6a50*/  STS.128 [R112+0x2210], R68 ;  /* 0x0022104470007388 */ /* 0x0003e20000000c00 */
[----:B------:R-:W-:Y:S01]  /*6a60*/  @!PT LDS RZ, [RZ] ;  /* 0x00000000fffff984 */ /* 0x000fe20000000800 */
[----:B------:R-:W-:Y:S01]  /*6a70*/  @!PT LDS RZ, [RZ] ;  /* 0x00000000fffff984 */ /* 0x000fe20000000800 */
[----:B------:R-:W-:Y:S01]  /*6a80*/  @!PT LDS RZ, [RZ] ;  /* 0x00000000fffff984 */ /* 0x000fe20000000800 */
[----:B------:R-:W-:Y:S01]  /*6a90*/  @!PT LDS RZ, [RZ] ;  /* 0x00000000fffff984 */ /* 0x000fe20000000800 */
[----:B------:R2:W-:Y:S07]  /*6aa0*/  MEMBAR.ALL.CTA ;  /* 0x0000000000007992 */ /* 0x0005ee0000008000 */
[----:B--2---:R-:W2:Y:S02]  /*6ab0*/  FENCE.VIEW.ASYNC.S ;  /* 0x00000000000073c6 */ /* 0x004ea40000000000 */
[----:B--2---:R-:W-:Y:S06]  /*6ac0*/  BAR.SYNC.DEFER_BLOCKING 0x1, 0x80 ;  /* 0x0042000000007b1d */ /* 0x004fec0000010000 */
[----:B------:R-:W-:Y:S05]  /*6ad0*/  @P0 BRA `(.L_x_109) ;  /* 0x0000000000280947 */ /* 0x000fea0003800000 */
[----:B------:R-:W-:Y:S02]  /*6ae0*/  UIADD3 UR4, UPT, UPT, UR49, 0x2200, URZ ;  /* 0x0000220031047890 */ /* 0x000fe4000fffe0ff */
[----:B------:R-:W-:Y:S01]  /*6af0*/  UIADD3 UR6, UP0, UPT, UR52, 0x680, URZ ;  /* 0x0000068034067890 */ /* 0x000fe2000ff1e0ff */
[----:B------:R-:W-:Y:S03]  /*6b00*/  UMOV UR43, UR36 ;  /* 0x00000024002b7c82 */ /* 0x000fe60008000000 */
[----:B------:R-:W-:Y:S01]  /*6b10*/  MOV R104, UR4 ;  /* 0x0000000400687c02 */ /* 0x000fe20008000f00 */
[----:B------:R-:W-:Y:S03]  /*6b20*/  UIADD3.X UR7, UPT, UPT, URZ, UR53, URZ, UP0, !UPT ;  /* 0x00000035ff077290 */ /* 0x000fe600087fe4ff */
[----:B------:R-:W-:Y:S11]  /*6b30*/  R2UR UR40, R104 ;  /* 0x00000000682872ca */ /* 0x000ff600000e0000 */
[----:B------:R-:W-:Y:S02]  /*6b40*/  @!UPT UIADD3 URZ, UPT, UPT, URZ, URZ, URZ ;  /* 0x000000fffffff290 */ /* 0x000fe4000fffe0ff */
[----:B------:R2:W-:Y:S01]  /*6b50*/  UTMASTG.3D [UR40], [UR6] ;  /* 0x00000028060073b5 */ /* 0x0005e20008010000 */
[----:B------:R0:W-:Y:S01]  /*6b60*/  UTMACMDFLUSH ;  /* 0x00000000000079b7 */ /* 0x0001e20000000000 */
[----:B--2---:R-:W-:Y:S04]  /*6b70*/  DEPBAR.LE SB0, 0x1 ;  /* 0x000080400000791a */ /* 0x004fe80000000000 */
.L_x_109:
[----:B------:R-:W-:Y:S05]  /*6b80*/  BSYNC.RECONVERGENT B0 ;  /* 0x0000000000007941 */ /* 0x000fea0003800200 */
.L_x_108:
[----:B------:R-:W-:Y:S06]  /*6b90*/  BAR.SYNC.DEFER_BLOCKING 0x1, 0x80 ;  /* 0x0042000000007b1d */ /* 0x000fec0000010000 */
[----:B------:R-:W2:Y:S01]  /*6ba0*/  @P6 SYNCS.PHASECHK.TRANS64.TRYWAIT P0, [R75+URZ+0x110], R76 ;  /* 0x0001104c4b0065a7 */ /* 0x000ea200080011ff */
[----:B------:R-:W-:Y:S01]  /*6bb0*/  BSSY B1, `(.L_x_110) ;  /* 0x000001f000017945 */ /* 0x000fe20003800000 */
[----:B--2---:R-:W-:Y:S03]  /*6bc0*/  @P6 SEL R55, RZ, 0x1, !P0 ;  /* 0x00000001ff376807 */ /* 0x004fe60004000000 */
[----:B------:R-:W-:Y:S05]  /*6bd0*/  @!P6 BRA `(.L_x_111) ;  /* 0x000000000070e947 */ /* 0x000fea0003800000 */
[----:B------:R-:W-:Y:S01]  /*6be0*/  ISETP.NE.AND P1, PT, R72, RZ, PT ;  /* 0x000000ff4800720c */ /* 0x000fe20003f25270 */
[----:B------:R-:W-:Y:S01]  /*6bf0*/  BSSY B0, `(.L_x_112) ;  /* 0x0000008000007945 */ /* 0x000fe20003800000 */
[----:B------:R-:W-:Y:S11]  /*6c00*/  ISETP.NE.AND P0, PT, R55, RZ, PT ;  /* 0x000000ff3700720c */ /* 0x000ff60003f05270 */
[----:B------:R-:W-:Y:S04]  /*6c10*/  @P1 IMAD R74, R100, 0x1000, R74 ;  /* 0x00001000644a1824 */ /* 0x000fe800078e024a */
[----:B------:R-:W-:Y:S01]  /*6c20*/  @P1 IMAD.IADD R73, R73, 0x1, R74 ;  /* 0x0000000149491824 */ /* 0x000fe200078e024a */
[----:B------:R-:W-:Y:S06]  /*6c30*/  @P0 BRA `(.L_x_113) ;  /* 0x00000000000c0947 */ /* 0x000fec0003800000 */
[----:B------:R-:W-:Y:S04]  /*6c40*/  SHF.L.U32 R0, R99, 0x1f, RZ ;  /* 0x0000001f63007819 */ /* 0x000fe800000006ff */
[----:B------:R-:W2:Y:S02]  /*6c50*/  SYNCS.PHASECHK.TRANS64.TRYWAIT P0, [R75+URZ+0x110], R0 ;  /* 0x000110004b0075a7 */ /* 0x000ea400080011ff */
[----:B--2---:R-:W-:Y:S05]  /*6c60*/  @!P0 BRA `(.L_x_114) ;  /* 0x0000001c00008947 */ /* 0x004fea0003800000 */
.L_x_113:
[----:B------:R-:W-:Y:S05]  /*6c70*/  BSYNC B0 ;  /* 0x0000000000007941 */ /* 0x000fea0003800000 */
.L_x_112:
[----:B------:R-:W-:Y:S01]  /*6c80*/  ISETP.NE.AND P0, PT, R72, RZ, PT ;  /* 0x000000ff4800720c */ /* 0x000fe20003f05270 */
[----:B--2---:R-:W-:Y:S02]  /*6c90*/  VIADD R75, R75, 0x120 ;  /* 0x000001204b4b7836 */ /* 0x004fe40000000000 */
[----:B------:R-:W-:Y:S02]  /*6ca0*/  IMAD.U32 R0, RZ, RZ, UR37 ;  /* 0x00000025ff007e24 */ /* 0x000fe4000f8e00ff */
[----:B------:R-:W-:Y:S03]  /*6cb0*/  VIADD R100, R100, 0x1 ;  /* 0x0000000164647836 */ /* 0x000fe60000000000 */
[----:B------:R-:W-:Y:S05]  /*6cc0*/  PRMT R0, R0, 0x654, R75 ;  /* 0x0000065400007816 */ /* 0x000fea000000004b */
[----:B------:R2:W3:Y:S04]  /*6cd0*/  @P0 LDS.128 R56, [R74+0x200] ;  /* 0x000200004a380984 */ /* 0x0004e80000000c00 */
[----:B------:R2:W4:Y:S01]  /*6ce0*/  @P0 LDS.128 R60, [R73+0x210] ;  /* 0x00021000493c0984 */ /* 0x0005220000000c00 */
        /* <DEDUP_REMOVED lines=10> */
[----:B--23--:R-:W-:Y:S02]  /*6d90*/  LOP3.LUT R99, R99, R0, RZ, 0x3c, !PT ;  /* 0x0000000063637212 */ /* 0x00cfe400078e3cff */
.L_x_111:
[----:B------:R-:W-:Y:S05]  /*6da0*/  BSYNC B1 ;  /* 0x0000000000017941 */ /* 0x000fea0003800000 */
.L_x_110:
[----:B------:R-:W-:Y:S05]  /*6db0*/  VIADD R3, R48, 0x40 ;  /* 0x0000004030037836 */ /* 0x000fea0000000000 */
[----:B------:R-:W-:Y:S04]  /*6dc0*/  SHF.R.U32.HI R3, RZ, 0x15, R3 ;  /* 0x00000015ff037819 */ /* 0x000fe80000011603 */
[----:B------:R-:W-:Y:S11]  /*6dd0*/  LOP3.LUT P0, RZ, R3, 0x3, R96, 0x48, !PT ;  /* 0x0000000303ff7812 */ /* 0x000ff60007804860 */
[----:B------:R-:W-:Y:S02]  /*6de0*/  @!UPT UIADD3 URZ, UPT, UPT, URZ, URZ, URZ ;  /* 0x000000fffffff290 */ /* 0x000fe4000fffe0ff */
[----:B------:R-:W-:Y:S05]  /*6df0*/  @!P0 BRA `(.L_x_115) ;  /* 0x0000000000408947 */ /* 0x000fea0003800000 */
[----:B------:R-:W2:Y:S01]  /*6e00*/  LDCU.64 UR8, c[0x4][0x70] ;  /* 0x01000e00ff0877ac */ /* 0x000ea20008000a00 */
[----:B------:R-:W-:Y:S01]  /*6e10*/  MOV R3, 0x0 ;  /* 0x0000000000037802 */ /* 0x000fe20000000f00 */
[----:B------:R-:W-:Y:S02]  /*6e20*/  HFMA2 R12, -RZ, RZ, 0, 5.9604644775390625e-08 ;  /* 0x00000001ff0c7431 */ /* 0x000fe400000001ff */
[----:B------:R-:W-:Y:S02]  /*6e30*/  IMAD.MOV.U32 R8, RZ, RZ, 0x192 ;  /* 0x00000192ff087424 */ /* 0x000fe400078e00ff */
[----:B------:R-:W-:Y:S01]  /*6e40*/  IMAD.MOV.U32 R13, RZ, RZ, RZ ;  /* 0x000000ffff0d7224 */ /* 0x000fe200078e00ff */
[----:B------:R-:W3:Y:S01]  /*6e50*/  LDCU.64 UR6, c[0x4][0x78] ;  /* 0x01000f00ff0677ac */ /* 0x000ee20008000a00 */
[----:B------:R-:W1:Y:S01]  /*6e60*/  LDC.64 R2, c[0x4][R3] ;  /* 0x0100000003027b82 */ /* 0x000e620000000a00 */
[----:B------:R-:W5:Y:S01]  /*6e70*/  LDCU.64 UR4, c[0x4][0x10] ;  /* 0x01000200ff0477ac */ /* 0x000f620008000a00 */
[----:B--2---:R-:W-:Y:S01]  /*6e80*/  MOV R5, UR9 ;  /* 0x0000000900057c02 */ /* 0x004fe20008000f00 */
[----:B------:R-:W-:Y:S01]  /*6e90*/  IMAD.U32 R4, RZ, RZ, UR8 ;  /* 0x00000008ff047e24 */ /* 0x000fe2000f8e00ff */
[----:B---3--:R-:W-:Y:S01]  /*6ea0*/  MOV R7, UR7 ;  /* 0x0000000700077c02 */ /* 0x008fe20008000f00 */
[----:B------:R-:W-:Y:S01]  /*6eb0*/  IMAD.U32 R6, RZ, RZ, UR6 ;  /* 0x00000006ff067e24 */ /* 0x000fe2000f8e00ff */
[----:B-----5:R-:W-:Y:S01]  /*6ec0*/  MOV R11, UR5 ;  /* 0x00000005000b7c02 */ /* 0x020fe20008000f00 */
[----:B------:R-:W-:Y:S02]  /*6ed0*/  IMAD.U32 R10, RZ, RZ, UR4 ;  /* 0x00000004ff0a7e24 */ /* 0x000fe4000f8e00ff */
[----:B------:R-:W-:Y:S07]  /*6ee0*/  LEPC R20, `(.L_x_115) ;  /* 0x000000001014794e */ /* 0x000fee0000000000 */
[----:B-1--4-:R-:W-:Y:S05]  /*6ef0*/  CALL.ABS.NOINC R2 ;  /* 0x0000000002007343 */ /* 0x012fea0003c00000 */
.L_x_115:
[----:B------:R-:W-:Y:S01]  /*6f00*/  ISETP.NE.AND P0, PT, R105, RZ, PT ;  /* 0x000000ff6900720c */ /* 0x000fe20003f05270 */
[----:B------:R-:W-:Y:S05]  /*6f10*/  WARPSYNC.ALL ;  /* 0x0000000000007948 */ /* 0x000fea0003800000 */
[----:B------:R-:W-:Y:S01]  /*6f20*/  IMAD.SHL.U32 R80, R57, 0x100, RZ ;  /* 0x0000010039507824 */ /* 0x000fe200078e00ff */
[----:B------:R-:W-:Y:S01]  /*6f30*/  R2UR UR4, R48 ;  /* 0x00000000300472ca */ /* 0x000fe200000e0000 */
[----:B------:R-:W-:Y:S01]  /*6f40*/  IMAD.SHL.U32 R74, R59, 0x100, RZ ;  /* 0x000001003b4a7824 */ /* 0x000fe200078e00ff */
[C---:B------:R-:W-:Y:S01]  /*6f50*/  SHF.L.U32 R51, R56.reuse, 0x10, RZ ;  /* 0x0000001038337819 */ /* 0x040fe200000006ff */
[----:B-1--4-:R-:W-:Y:S01]  /*6f60*/  IMAD.SHL.U32 R68, R61, 0x100, RZ ;  /* 0x000001003d447824 */ /* 0x012fe200078e00ff */
[C---:B------:R-:W-:Y:S01]  /*6f70*/  PRMT R49, R56.reuse, 0x8880, RZ ;  /* 0x0000888038317816 */ /* 0x040fe200000000ff */
[----:B------:R-:W-:Y:S01]  /*6f80*/  BSSY.RECONVERGENT B0, `(.L_x_116) ;  /* 0x000009e000007945 */ /* 0x000fe20003800200 */
[----:B------:R-:W-:Y:S02]  /*6f90*/  SHF.L.U32 R53, R56, 0x8, RZ ;  /* 0x0000000838357819 */ /* 0x000fe400000006ff */
[----:B------:R-:W-:Y:S02]  /*6fa0*/  SHF.R.S32.HI R51, RZ, 0x18, R51 ;  /* 0x00000018ff337819 */ /* 0x000fe40000011433 */
[C---:B------:R-:W-:Y:S02]  /*6fb0*/  PRMT R82, R57.reuse, 0x8880, RZ ;  /* 0x0000888039527816 */ /* 0x040fe400000000ff */
[----:B------:R-:W-:Y:S01]  /*6fc0*/  SHF.R.S32.HI R53, RZ, 0x18, R53 ;  /* 0x00000018ff357819 */ /* 0x000fe20000011435 */
[----:B------:R-:W-:Y:S01]  /*6fd0*/  LDTM.16dp32bit_t0_t15.x32 R4, tmem[UR4+0x40] ;  /* 0x00004004000479ee */ /* 0x000fe20008a80000 */
[----:B------:R-:W1:Y:S01]  /*6fe0*/  LDTM.16dp32bit_t16_t31.x32 R4, tmem[UR4+0x60] ;  /* 0x00006004000479ee */ /* 0x000e620008aa0000 */
[----:B------:R-:W-:Y:S01]  /*6ff0*/  NOP ;  /* 0x0000000000007918 */ /* 0x000fe20000000000 */
[----:B------:R-:W-:Y:S02]  /*7000*/  R2UR UR5, R108 ;  /* 0x000000006c0572ca */ /* 0x000fe400000e0000 */
[----:B------:R-:W-:Y:S02]  /*7010*/  SHF.R.S32.HI R52, RZ, 0x18, R56 ;  /* 0x00000018ff347819 */ /* 0x000fe40000011438 */
[----:B------:R-:W-:Y:S02]  /*7020*/  SHF.L.U32 R81, R57, 0x10, RZ ;  /* 0x0000001039517819 */ /* 0x000fe400000006ff */
[C---:B------:R-:W-:Y:S02]  /*7030*/  PRMT R79, R58.reuse, 0x8880, RZ ;  /* 0x000088803a4f7816 */ /* 0x040fe400000000ff */
[----:B------:R-:W-:Y:S02]  /*7040*/  SHF.R.S32.HI R54, RZ, 0x18, R57 ;  /* 0x00000018ff367819 */ /* 0x000fe40000011439 */
[----:B------:R-:W-:Y:S02]  /*7050*/  SHF.L.U32 R78, R58, 0x10, RZ ;  /* 0x000000103a4e7819 */ /* 0x000fe400000006ff */
[C---:B------:R-:W-:Y:S01]  /*7060*/  PRMT R76, R59.reuse, 0x8880, RZ ;  /* 0x000088803b4c7816 */ /* 0x040fe200000000ff */
[----:B------:R-:W-:Y:S01]  /*7070*/  UIADD3 UR5, UPT, UPT, UR5, 0x180, URZ ;  /* 0x0000018005057890 */ /* 0x000fe2000fffe0ff */
[----:B------:R-:W-:Y:S02]  /*7080*/  SHF.R.S32.HI R55, RZ, 0x18, R58 ;  /* 0x00000018ff377819 */ /* 0x000fe4000001143a */
[----:B------:R-:W-:Y:S01]  /*7090*/  SHF.L.U32 R75, R59, 0x10, RZ ;  /* 0x000000103b4b7819 */ /* 0x000fe200000006ff */
[----:B------:R-:W-:Y:S01]  /*70a0*/  UPRMT UR5, UR37, 0x654, UR5 ;  /* 0x0000065425057896 */ /* 0x000fe20008000005 */
[C---:B------:R-:W-:Y:S02]  /*70b0*/  PRMT R73, R60.reuse, 0x8880, RZ ;  /* 0x000088803c497816 */ /* 0x040fe400000000ff */
[----:B------:R-:W-:Y:S01]  /*70c0*/  SHF.R.S32.HI R56, RZ, 0x18, R59 ;  /* 0x00000018ff387819 */ /* 0x000fe2000001143b */
[C---:B-1----:R-:W-:Y:S01]  /*70d0*/  IMAD R4, R47.reuse, R4, RZ ;  /* 0x000000042f047224 */ /* 0x042fe200078e02ff */
[----:B------:R-:W-:Y:S01]  /*70e0*/  SHF.L.U32 R72, R60, 0x10, RZ ;  /* 0x000000103c487819 */ /* 0x000fe200000006ff */
[----:B------:R-:W-:Y:S01]  /*70f0*/  IMAD R5, R47, R5, RZ ;  /* 0x000000052f057224 */ /* 0x000fe200078e02ff */
[----:B------:R-:W-:Y:S01]  /*7100*/  PRMT R70, R61, 0x8880, RZ ;  /* 0x000088803d467816 */ /* 0x000fe200000000ff */
[----:B------:R-:W-:Y:S01]  /*7110*/  IMAD R6, R47, R6, RZ ;  /* 0x000000062f067224 */ /* 0x000fe200078e02ff */
[----:B------:R-:W-:Y:S01]  /*7120*/  SYNCS.ARRIVE.TRANS64.RED.A1T0 RZ, [UR5], RZ ;  /* 0x000000ffffff79a7 */ /* 0x000fe20008100405 */
[----:B------:R-:W-:Y:S01]  /*7130*/  IMAD R4, R49, R50, R4 ;  /* 0x0000003231047224 */ /* 0x000fe200078e0204 */
[----:B------:R-:W-:Y:S01]  /*7140*/  MOV R49, R82 ;  /* 0x0000005200317202 */ /* 0x000fe20000000f00 */
[----:B------:R-:W-:Y:S01]  /*7150*/  IMAD R7, R47, R7, RZ ;  /* 0x000000072f077224 */ /* 0x000fe200078e02ff */
[----:B------:R-:W-:Y:S01]  /*7160*/  SHF.R.S32.HI R57, RZ, 0x18, R60 ;  /* 0x00000018ff397819 */ /* 0x000fe2000001143c */
[-C--:B------:R-:W-:Y:S01]  /*7170*/  IMAD R5, R51, R50.reuse, R5 ;  /* 0x0000003233057224 */ /* 0x080fe200078e0205 */
[----:B------:R-:W-:Y:S01]  /*7180*/  SHF.R.S32.HI R51, RZ, 0x18, R81 ;  /* 0x00000018ff337819 */ /* 0x000fe20000011451 */
[----:B------:R-:W-:Y:S01]  /*7190*/  IMAD R6, R53, R50, R6 ;  /* 0x0000003235067224 */ /* 0x000fe200078e0206 */
[----:B------:R-:W-:Y:S01]  /*71a0*/  SHF.R.S32.HI R53, RZ, 0x18, R80 ;  /* 0x00000018ff357819 */ /* 0x000fe20000011450 */
[----:B------:R-:W-:Y:S01]  /*71b0*/  IMAD R8, R47, R8, RZ ;  /* 0x000000082f087224 */ /* 0x000fe200078e02ff */
[----:B------:R-:W-:Y:S01]  /*71c0*/  SHF.L.U32 R69, R61, 0x10, RZ ;  /* 0x000000103d457819 */ /* 0x000fe200000006ff */
[----:B------:R-:W-:Y:S01]  /*71d0*/  IMAD R7, R52, R50, R7 ;  /* 0x0000003234077224 */ /* 0x000fe200078e0207 */
[----:B------:R-:W-:Y:S01]  /*71e0*/  SHF.R.S32.HI R52, RZ, 0x18, R75 ;  /* 0x00000018ff347819 */ /* 0x000fe2000001144b */
[C---:B------:R-:W-:Y:S01]  /*71f0*/  IMAD R9, R47.reuse, R9, RZ ;  /* 0x000000092f097224 */ /* 0x040fe200078e02ff */
[----:B------:R-:W-:Y:S01]  /*7200*/  PRMT R67, R62, 0x8880, RZ ;  /* 0x000088803e437816 */ /* 0x000fe200000000ff */
[----:B------:R-:W-:Y:S01]  /*7210*/  IMAD R10, R47, R10, RZ ;  /* 0x0000000a2f0a7224 */ /* 0x000fe200078e02ff */
[----:B------:R-:W-:Y:S01]  /*7220*/  I2IP.S8.S32.SAT R108, R7, R6, RZ ;  /* 0x00000006076c7239 */ /* 0x000fe200000014ff */
[----:B------:R-:W-:Y:S01]  /*7230*/  IMAD R8, R49, R50, R8 ;  /* 0x0000003231087224 */ /* 0x000fe200078e0208 */
[----:B------:R-:W-:Y:S01]  /*7240*/  MOV R49, R79 ;  /* 0x0000004f00317202 */ /* 0x000fe20000000f00 */
[----:B------:R-:W-:Y:S01]  /*7250*/  IMAD R11, R47, R11, RZ ;  /* 0x0000000b2f0b7224 */ /* 0x000fe200078e02ff */
[----:B------:R-:W-:Y:S01]  /*7260*/  I2IP.S8.S32.SAT R108, R5, R4, R108 ;  /* 0x00000004056c7239 */ /* 0x000fe2000000146c */
[-C--:B------:R-:W-:Y:S01]  /*7270*/  IMAD R9, R51, R50.reuse, R9 ;  /* 0x0000003233097224 */ /* 0x080fe200078e0209 */
[----:B------:R-:W-:Y:S01]  /*7280*/  SHF.R.S32.HI R51, RZ, 0x18, R78 ;  /* 0x00000018ff337819 */ /* 0x000fe2000001144e */
[----:B------:R-:W-:Y:S01]  /*7290*/  IMAD R10, R53, R50, R10 ;  /* 0x00000032350a7224 */ /* 0x000fe200078e020a */
[----:B------:R-:W-:Y:S01]  /*72a0*/  SHF.R.S32.HI R53, RZ, 0x18, R74 ;  /* 0x00000018ff357819 */ /* 0x000fe2000001144a */
[C---:B------:R-:W-:Y:S01]  /*72b0*/  IMAD R12, R47.reuse, R12, RZ ;  /* 0x0000000c2f0c7224 */ /* 0x040fe200078e02ff */
[----:B------:R-:W-:Y:S01]  /*72c0*/  SHF.L.U32 R77, R58, 0x8, RZ ;  /* 0x000000083a4d7819 */ /* 0x000fe200000006ff */
[-C--:B------:R-:W-:Y:S01]  /*72d0*/  IMAD R11, R54, R50.reuse, R11 ;  /* 0x00000032360b7224 */ /* 0x080fe200078e020b */
[----:B------:R-:W-:Y:S01]  /*72e0*/  SHF.R.S32.HI R58, RZ, 0x18, R61 ;  /* 0x00000018ff3a7819 */ /* 0x000fe2000001143d */
[----:B------:R-:W-:Y:S01]  /*72f0*/  IMAD R13, R47, R13, RZ ;  /* 0x0000000d2f0d7224 */ /* 0x000fe200078e02ff */
[----:B------:R-:W-:Y:S01]  /*7300*/  SHF.L.U32 R66, R62, 0x10, RZ ;  /* 0x000000103e427819 */ /* 0x000fe200000006ff */
[----:B------:R-:W-:Y:S01]  /*7310*/  IMAD R12, R49, R50, R12 ;  /* 0x00000032310c7224 */ /* 0x000fe200078e020c */
[----:B------:R-:W-:Y:S01]  /*7320*/  SHF.R.S32.HI R49, RZ, 0x18, R77 ;  /* 0x00000018ff317819 */ /* 0x000fe2000001144d */
[----:B------:R-:W-:Y:S01]  /*7330*/  IMAD R14, R47, R14, RZ ;  /* 0x0000000e2f0e7224 */ /* 0x000fe200078e02ff */
[----:B------:R-:W-:Y:S01]  /*7340*/  I2IP.S8.S32.SAT R109, R11, R10, RZ ;  /* 0x0000000a0b6d7239 */ /* 0x000fe200000014ff */
[----:B------:R-:W-:Y:S01]  /*7350*/  IMAD R15, R47, R15, RZ ;  /* 0x0000000f2f0f7224 */ /* 0x000fe200078e02ff */
[----:B------:R-:W-:Y:S01]  /*7360*/  PRMT R64, R63, 0x8880, RZ ;  /* 0x000088803f407816 */ /* 0x000fe200000000ff */
[----:B------:R-:W-:Y:S01]  /*7370*/  IMAD R13, R51, R50, R13 ;  /* 0x00000032330d7224 */ /* 0x000fe200078e020d */
[----:B------:R-:W-:Y:S01]  /*7380*/  MOV R51, R76 ;  /* 0x0000004c00337202 */ /* 0x000fe20000000f00 */
[----:B------:R-:W-:Y:S01]  /*7390*/  IMAD R16, R47, R16, RZ ;  /* 0x000000102f107224 */ /* 0x000fe200078e02ff */
[----:B------:R-:W-:Y:S01]  /*73a0*/  I2IP.S8.S32.SAT R109, R9, R8, R109 ;  /* 0x00000008096d7239 */ /* 0x000fe2000000146d */
[-C--:B------:R-:W-:Y:S01]  /*73b0*/  IMAD R14, R49, R50.reuse, R14 ;  /* 0x00000032310e7224 */ /* 0x080fe200078e020e */
[----:B------:R-:W-:Y:S01]  /*73c0*/  SHF.R.S32.HI R59, RZ, 0x18, R62 ;  /* 0x00000018ff3b7819 */ /* 0x000fe2000001143e */
[----:B------:R-:W-:Y:S01]  /*73d0*/  IMAD R17, R47, R17, RZ ;  /* 0x000000112f117224 */ /* 0x000fe200078e02ff */
[----:B------:R-:W-:Y:S01]  /*73e0*/  SHF.L.U32 R71, R60, 0x8, RZ ;  /* 0x000000083c477819 */ /* 0x000fe200000006ff */
[----:B------:R-:W-:Y:S01]  /*73f0*/  IMAD R15, R55, R50, R15 ;  /* 0x00000032370f7224 */ /* 0x000fe200078e020f */
[----:B------:R-:W-:Y:S01]  /*7400*/  SHF.R.S32.HI R60, RZ, 0x18, R63 ;  /* 0x00000018ff3c7819 */ /* 0x000fe2000001143f */
[----:B------:R-:W-:Y:S01]  /*7410*/  IMAD R18, R47, R18, RZ ;  /* 0x000000122f127224 */ /* 0x000fe200078e02ff */
[----:B------:R-:W-:Y:S01]  /*7420*/  SHF.L.U32 R65, R62, 0x8, RZ ;  /* 0x000000083e417819 */ /* 0x000fe200000006ff */
[----:B------:R-:W-:Y:S01]  /*7430*/  IMAD R16, R51, R50, R16 ;  /* 0x0000003233107224 */ /* 0x000fe200078e0210 */
[----:B------:R-:W-:Y:S01]  /*7440*/  I2IP.S8.S32.SAT R110, R15, R14, RZ ;  /* 0x0000000e0f6e7239 */ /* 0x000fe200000014ff */
[----:B------:R-:W-:Y:S01]  /*7450*/  IMAD R19, R47, R19, RZ ;  /* 0x000000132f137224 */ /* 0x000fe200078e02ff */
[----:B------:R-:W-:Y:S01]  /*7460*/  SHF.R.S32.HI R51, RZ, 0x18, R72 ;  /* 0x00000018ff337819 */ /* 0x000fe20000011448 */
[----:B------:R-:W-:Y:S01]  /*7470*/  IMAD R17, R52, R50, R17 ;  /* 0x0000003234117224 */ /* 0x000fe200078e0211 */
[----:B------:R-:W-:Y:S01]  /*7480*/  I2IP.S8.S32.SAT R110, R13, R12, R110 ;  /* 0x0000000c0d6e7239 */ /* 0x000fe2000000146e */
[----:B------:R-:W-:Y:S01]  /*7490*/  IMAD R0, R47, R20, RZ ;  /* 0x000000142f007224 */ /* 0x000fe200078e02ff */
[----:B------:R-:W-:Y:S01]  /*74a0*/  SHF.R.S32.HI R52, RZ, 0x18, R71 ;  /* 0x00000018ff347819 */ /* 0x000fe20000011447 */
[-C--:B------:R-:W-:Y:S01]  /*74b0*/  IMAD R18, R53, R50.reuse, R18 ;  /* 0x0000003235127224 */ /* 0x080fe200078e0212 */
[----:B------:R-:W-:Y:S01]  /*74c0*/  SHF.R.S32.HI R53, RZ, 0x18, R68 ;  /* 0x00000018ff357819 */ /* 0x000fe20000011444 */
[----:B------:R-:W-:Y:S01]  /*74d0*/  IMAD.MOV.U32 R49, RZ, RZ, R73 ;  /* 0x000000ffff317224 */ /* 0x000fe200078e0049 */
[----:B------:R-:W-:Y:S01]  /*74e0*/  SHF.L.U32 R62, R63, 0x10, RZ ;  /* 0x000000103f3e7819 */ /* 0x000fe200000006ff */
[C---:B------:R-:W-:Y:S02]  /*74f0*/  IMAD R2, R47.reuse, R21, RZ ;  /* 0x000000152f027224 */ /* 0x040fe400078e02ff */
[----:B------:R-:W-:Y:S02]  /*7500*/  IMAD R19, R56, R50, R19 ;  /* 0x0000003238137224 */ /* 0x000fe400078e0213 */
[----:B------:R-:W-:Y:S02]  /*7510*/  IMAD R3, R47, R22, RZ ;  /* 0x000000162f037224 */ /* 0x000fe400078e02ff */
[----:B------:R-:W-:Y:S01]  /*7520*/  IMAD R0, R49, R50, R0 ;  /* 0x0000003231007224 */ /* 0x000fe200078e0200 */
[----:B------:R-:W-:Y:S01]  /*7530*/  I2IP.S8.S32.SAT R111, R19, R18, RZ ;  /* 0x00000012136f7239 */ /* 0x000fe200000014ff */
[----:B------:R-:W-:Y:S01]  /*7540*/  IMAD R23, R47, R23, RZ ;  /* 0x000000172f177224 */ /* 0x000fe200078e02ff */
[----:B------:R-:W-:Y:S01]  /*7550*/  MOV R49, R70 ;  /* 0x0000004600317202 */ /* 0x000fe20000000f00 */
[----:B------:R-:W-:Y:S01]  /*7560*/  IMAD R2, R51, R50, R2 ;  /* 0x0000003233027224 */ /* 0x000fe200078e0202 */
[----:B------:R-:W-:Y:S01]  /*7570*/  I2IP.S8.S32.SAT R111, R17, R16, R111 ;  /* 0x00000010116f7239 */ /* 0x000fe2000000146f */
[C---:B------:R-:W-:Y:S01]  /*7580*/  IMAD R20, R47.reuse, R24, RZ ;  /* 0x000000182f147224 */ /* 0x040fe200078e02ff */
[----:B------:R-:W-:Y:S01]  /*7590*/  SHF.R.S32.HI R51, RZ, 0x18, R69 ;  /* 0x00000018ff337819 */ /* 0x000fe20000011445 */
[-C--:B------:R-:W-:Y:S01]  /*75a0*/  IMAD R3, R52, R50.reuse, R3 ;  /* 0x0000003234037224 */ /* 0x080fe200078e0203 */
[----:B------:R-:W-:Y:S01]  /*75b0*/  SHF.R.S32.HI R52, RZ, 0x18, R62 ;  /* 0x00000018ff347819 */ /* 0x000fe2000001143e */
[----:B------:R-:W-:Y:S01]  /*75c0*/  IMAD R21, R47, R25, RZ ;  /* 0x000000192f157224 */ /* 0x000fe200078e02ff */
[----:B------:R1:W-:Y:S01]  /*75d0*/  STS.128 [R95+UR49+0x3200], R108 ;  /* 0x0032006c5f007988 */ /* 0x0003e20008000c31 */
[----:B------:R-:W-:Y:S02]  /*75e0*/  IMAD R23, R57, R50, R23 ;  /* 0x0000003239177224 */ /* 0x000fe400078e0217 */
[----:B------:R-:W-:Y:S02]  /*75f0*/  IMAD R22, R47, R26, RZ ;  /* 0x0000001a2f167224 */ /* 0x000fe400078e02ff */
[-C--:B------:R-:W-:Y:S01]  /*7600*/  IMAD R20, R49, R50.reuse, R20 ;  /* 0x0000003231147224 */ /* 0x080fe200078e0214 */
[----:B------:R-:W-:Y:S01]  /*7610*/  I2IP.S8.S32.SAT R113, R23, R3, RZ ;  /* 0x0000000317717239 */ /* 0x000fe200000014ff */
[----:B------:R-:W-:Y:S01]  /*7620*/  IMAD R27, R47, R27, RZ ;  /* 0x0000001b2f1b7224 */ /* 0x000fe200078e02ff */
[----:B------:R-:W-:Y:S01]  /*7630*/  MOV R49, R67 ;  /* 0x0000004300317202 */ /* 0x000fe20000000f00 */
[----:B------:R-:W-:Y:S01]  /*7640*/  IMAD R21, R51, R50, R21 ;  /* 0x0000003233157224 */ /* 0x000fe200078e0215 */
[----:B------:R-:W-:Y:S01]  /*7650*/  I2IP.S8.S32.SAT R116, R2, R0, R113 ;  /* 0x0000000002747239 */ /* 0x000fe20000001471 */
[----:B------:R-:W-:Y:S01]  /*7660*/  IMAD R24, R47, R28, RZ ;  /* 0x0000001c2f187224 */ /* 0x000fe200078e02ff */
[----:B------:R-:W-:Y:S01]  /*7670*/  SHF.R.S32.HI R51, RZ, 0x18, R66 ;  /* 0x00000018ff337819 */ /* 0x000fe20000011442 */
[-C--:B------:R-:W-:Y:S01]  /*7680*/  IMAD R22, R53, R50.reuse, R22 ;  /* 0x0000003235167224 */ /* 0x080fe200078e0216 */
[----:B------:R-:W-:Y:S01]  /*7690*/  IADD3 R113, PT, PT, R44, 0x1, RZ ;  /* 0x000000012c717810 */ /* 0x000fe20007ffe0ff */
[-C--:B------:R-:W-:Y:S02]  /*76a0*/  IMAD R27, R58, R50.reuse, R27 ;  /* 0x000000323a1b7224 */ /* 0x080fe400078e021b */
[----:B------:R-:W-:Y:S02]  /*76b0*/  IMAD R25, R47, R29, RZ ;  /* 0x0000001d2f197224 */ /* 0x000fe400078e02ff */
[----:B------:R-:W-:Y:S01]  /*76c0*/  IMAD R24, R49, R50, R24 ;  /* 0x0000003231187224 */ /* 0x000fe200078e0218 */
[----:B------:R-:W-:Y:S01]  /*76d0*/  SHF.R.S32.HI R49, RZ, 0x18, R65 ;  /* 0x00000018ff317819 */ /* 0x000fe20000011441 */
[----:B------:R-:W-:Y:S01]  /*76e0*/  IMAD R26, R47, R30, RZ ;  /* 0x0000001e2f1a7224 */ /* 0x000fe200078e02ff */
[----:B------:R-:W-:Y:S01]  /*76f0*/  I2IP.S8.S32.SAT R117, R27, R22, RZ ;  /* 0x000000161b757239 */ /* 0x000fe200000014ff */
[----:B------:R-:W-:Y:S02]  /*7700*/  IMAD.SHL.U32 R61, R63, 0x100, RZ ;  /* 0x000001003f3d7824 */ /* 0x000fe400078e00ff */
[----:B------:R-:W-:Y:S01]  /*7710*/  IMAD R31, R47, R31, RZ ;  /* 0x0000001f2f1f7224 */ /* 0x000fe200078e02ff */
[----:B------:R-:W-:Y:S01]  /*7720*/  I2IP.S8.S32.SAT R117, R21, R20, R117 ;  /* 0x0000001415757239 */ /* 0x000fe20000001475 */
[----:B------:R-:W-:Y:S01]  /*7730*/  IMAD R25, R51, R50, R25 ;  /* 0x0000003233197224 */ /* 0x000fe200078e0219 */
[----:B------:R-:W-:Y:S01]  /*7740*/  MOV R51, R64 ;  /* 0x0000004000337202 */ /* 0x000fe20000000f00 */
[----:B------:R-:W-:Y:S01]  /*7750*/  IMAD R28, R47, R32, RZ ;  /* 0x000000202f1c7224 */ /* 0x000fe200078e02ff */
[----:B------:R-:W-:Y:S01]  /*7760*/  SHF.R.S32.HI R53, RZ, 0x18, R61 ;  /* 0x00000018ff357819 */ /* 0x000fe2000001143d */
[-C--:B------:R-:W-:Y:S02]  /*7770*/  IMAD R26, R49, R50.reuse, R26 ;  /* 0x00000032311a7224 */ /* 0x080fe400078e021a */
[----:B------:R-:W-:Y:S02]  /*7780*/  IMAD R29, R47, R33, RZ ;  /* 0x000000212f1d7224 */ /* 0x000fe400078e02ff */
[-C--:B------:R-:W-:Y:S02]  /*7790*/  IMAD R31, R59, R50.reuse, R31 ;  /* 0x000000323b1f7224 */ /* 0x080fe400078e021f */
[----:B------:R-:W-:Y:S02]  /*77a0*/  IMAD R28, R51, R50, R28 ;  /* 0x00000032331c7224 */ /* 0x000fe400078e021c */
[----:B------:R-:W-:Y:S01]  /*77b0*/  IMAD R30, R47, R34, RZ ;  /* 0x000000222f1e7224 */ /* 0x000fe200078e02ff */
[----:B------:R-:W-:Y:S01]  /*77c0*/  I2IP.S8.S32.SAT R114, R31, R26, RZ ;  /* 0x0000001a1f727239 */ /* 0x000fe200000014ff */
[----:B------:R-:W-:Y:S02]  /*77d0*/  IMAD R29, R52, R50, R29 ;  /* 0x00000032341d7224 */ /* 0x000fe400078e021d */
[----:B------:R-:W-:Y:S01]  /*77e0*/  IMAD R35, R47, R35, RZ ;  /* 0x000000232f237224 */ /* 0x000fe200078e02ff */
[----:B------:R-:W-:Y:S01]  /*77f0*/  I2IP.S8.S32.SAT R118, R25, R24, R114 ;  /* 0x0000001819767239 */ /* 0x000fe20000001472 */
[-C--:B------:R-:W-:Y:S02]  /*7800*/  IMAD R30, R53, R50.reuse, R30 ;  /* 0x00000032351e7224 */ /* 0x080fe400078e021e */
[----:B------:R-:W-:Y:S05]  /*7810*/  IMAD R35, R60, R50, R35 ;  /* 0x000000323c237224 */ /* 0x000fea00078e0223 */
[----:B------:R-:W-:Y:S04]  /*7820*/  I2IP.S8.S32.SAT R115, R35, R30, RZ ;  /* 0x0000001e23737239 */ /* 0x000fe800000014ff */
[----:B------:R-:W-:Y:S05]  /*7830*/  I2IP.S8.S32.SAT R119, R29, R28, R115 ;  /* 0x0000001c1d777239 */ /* 0x000fea0000001473 */
        /* <DEDUP_REMOVED lines=9> */
[----:B------:R-:W-:Y:S02]  /*78d0*/  UIADD3 UR8, UP0, UPT, UR52, 0x680, URZ ;  /* 0x0000068034087890 */ /* 0x000fe4000ff1e0ff */
[----:B------:R-:W-:Y:S02]  /*78e0*/  UIADD3 UR5, UPT, UPT, UR41, 0x40, URZ ;  /* 0x0000004029057890 */ /* 0x000fe4000fffe0ff */
[----:B------:R-:W-:Y:S02]  /*78f0*/  UIADD3 UR4, UPT, UPT, UR49, 0x3200, URZ ;  /* 0x0000320031047890 */ /* 0x000fe4000fffe0ff */
[----:B------:R-:W-:Y:S01]  /*7900*/  UIADD3.X UR9, UPT, UPT, URZ, UR53, URZ, UP0, !UPT ;  /* 0x00000035ff097290 */ /* 0x000fe200087fe4ff */
[----:B------:R-:W-:Y:S01]  /*7910*/  UMOV UR6, UR42 ;  /* 0x0000002a00067c82 */ /* 0x000fe20008000000 */
[----:B------:R-:W-:Y:S07]  /*7920*/  UMOV UR7, UR36 ;  /* 0x0000002400077c82 */ /* 0x000fee0008000000 */
[----:B------:R2:W-:Y:S01]  /*7930*/  UTMASTG.3D [UR4], [UR8] ;  /* 0x00000004080073b5 */ /* 0x0005e20008010000 */
[----:B------:R0:W-:Y:S01]  /*7940*/  UTMACMDFLUSH ;  /* 0x00000000000079b7 */ /* 0x0001e20000000000 */
[----:B--2---:R-:W-:Y:S04]  /*7950*/  DEPBAR.LE SB0, 0x1 ;  /* 0x000080400000791a */ /* 0x004fe80000000000 */
.L_x_117:
[----:B------:R-:W-:Y:S05]  /*7960*/  BSYNC.RECONVERGENT B0 ;  /* 0x0000000000007941 */ /* 0x000fea0003800200 */
.L_x_116:
[----:B------:R-:W-:Y:S01]  /*7970*/  BAR.SYNC.DEFER_BLOCKING 0x1, 0x80 ;  /* 0x0042000000007b1d */ /* 0x000fe20000010000 */
[----:B------:R-:W-:Y:S01]  /*7980*/  ISETP.NE.AND P2, PT, R106, RZ, PT ;  /* 0x000000ff6a00720c */ /* 0x000fe20003f45270 */
[----:B------:R-:W-:Y:S01]  /*7990*/  IMAD.IADD R20, R43, 0x1, R83 ;  /* 0x000000012b147824 */ /* 0x000fe200078e0253 */
[----:B------:R-:W-:Y:S01]  /*79a0*/  ISETP.NE.AND P0, PT, R107, 0x2, PT ;  /* 0x000000026b00780c */ /* 0x000fe20003f05270 */
[----:B------:R-:W-:Y:S01]  /*79b0*/  IMAD.IADD R21, R45, 0x1, R90 ;  /* 0x000000012d157824 */ /* 0x000fe200078e025a */
[----:B------:R-:W-:Y:S02]  /*79c0*/  ISETP.NE.AND P1, PT, R113, 0x4, PT ;  /* 0x000000047100780c */ /* 0x000fe40003f25270 */
[----:B------:R-:W-:Y:S02]  /*79d0*/  SEL R0, RZ, 0x1, P0 ;  /* 0x00000001ff007807 */ /* 0x000fe40000000000 */
[----:B------:R-:W-:Y:S02]  /*79e0*/  SEL R3, RZ, 0x1, P1 ;  /* 0x00000001ff037807 */ /* 0x000fe40000800000 */
[----:B------:R-:W-:Y:S02]  /*79f0*/  LOP3.LUT R101, R101, R0, RZ, 0x3c, !PT ;  /* 0x0000000065657212 */ /* 0x000fe400078e3cff */
[----:B------:R-:W-:Y:S02]  /*7a00*/  LOP3.LUT R102, R102, R3, RZ, 0x3c, !PT ;  /* 0x0000000366667212 */ /* 0x000fe400078e3cff */
[----:B------:R-:W-:Y:S02]  /*7a10*/  @P2 R2UR UR36, R98 ;  /* 0x00000000622422ca */ /* 0x000fe400000e0000 */
[----:B------:R-:W-:Y:S02]  /*7a20*/  SEL R107, R107, RZ, P0 ;  /* 0x000000ff6b6b7207 */ /* 0x000fe40000000000 */
[----:B------:R-:W-:Y:S01]  /*7a30*/  SEL R44, R113, RZ, P1 ;  /* 0x000000ff712c7207 */ /* 0x000fe20000800000 */
[----:B------:R-:W-:Y:S10]  /*7a40*/  @P2 BRA `(.L_x_118) ;  /* 0xffffffd400d82947 */ /* 0x000ff4000383ffff */
[----:B------:R-:W-:Y:S05]  /*7a50*/  EXIT ;  /* 0x000000000000794d */ /* 0x000fea0003800000 */
.L_x_20:
[----:B--2---:R2:W1:Y:S02]  /*7a60*/  SYNCS.PHASECHK.TRANS64.TRYWAIT P0, [R3+URZ+0x1b0], R2 ;  /* 0x0001b002030075a7 */ /* 0x00446400080011ff */
[----:B-1----:R-:W-:Y:S05]  /*7a70*/  @!P0 NANOSLEEP.SYNCS 0x989680 ;  /* 0x009896800000895d */ /* 0x002fea0003900000 */
[----:B------:R-:W1:Y:S02]  /*7a80*/  @!P0 SYNCS.PHASECHK.TRANS64 P0, [R3+URZ+0x1b0], R2 ;  /* 0x0001b002030085a7 */ /* 0x000e6400080010ff */
[----:B-1----:R-:W-:Y:S05]  /*7a90*/  @!P0 BRA `(.L_x_20) ;  /* 0xfffffffc00f08947 */ /* 0x002fea000383ffff */
[----:B------:R-:W-:Y:S05]  /*7aa0*/  BRA `(.L_x_119) ;  /* 0xffffff9c00307947 */ /* 0x000fea000383ffff */
.L_x_23:
[----:B-1----:R-:W-:-:S07]  /*7ab0*/  MOV R2, UR33 ;  /* 0x0000002100027c02 */ /* 0x002fce0008000f00 */
.L_x_120:
[----:B-1----:R1:W2:Y:S02]  /*7ac0*/  SYNCS.PHASECHK.TRANS64.TRYWAIT P0, [R2+URZ+0x88], R5 ;  /* 0x00008805020075a7 */ /* 0x0022a400080011ff */
[----:B--2---:R-:W-:Y:S05]  /*7ad0*/  @!P0 NANOSLEEP.SYNCS 0x989680 ;  /* 0x009896800000895d */ /* 0x004fea0003900000 */
[----:B------:R-:W2:Y:S02]  /*7ae0*/  @!P0 SYNCS.PHASECHK.TRANS64 P0, [R2+URZ+0x88], R5 ;  /* 0x00008805020085a7 */ /* 0x000ea400080010ff */
[----:B--2---:R-:W-:Y:S05]  /*7af0*/  @!P0 BRA `(.L_x_120) ;  /* 0xfffffffc00f08947 */ /* 0x004fea000383ffff */
[----:B------:R-:W-:Y:S05]  /*7b00*/  BRA `(.L_x_22) ;  /* 0xffffff9c00807947 */ /* 0x000fea000383ffff */
.L_x_29:
[----:B-1----:R-:W-:-:S07]  /*7b10*/  MOV R2, UR17 ;  /* 0x0000001100027c02 */ /* 0x002fce0008000f00 */
.L_x_121:
[----:B-1----:R1:W2:Y:S02]  /*7b20*/  SYNCS.PHASECHK.TRANS64.TRYWAIT P0, [R2+URZ+0x88], R5 ;  /* 0x00008805020075a7 */ /* 0x0022a400080011ff */
[----:B--2---:R-:W-:Y:S05]  /*7b30*/  @!P0 NANOSLEEP.SYNCS 0x989680 ;  /* 0x009896800000895d */ /* 0x004fea0003900000 */
[----:B------:R-:W2:Y:S02]  /*7b40*/  @!P0 SYNCS.PHASECHK.TRANS64 P0, [R2+URZ+0x88], R5 ;  /* 0x00008805020085a7 */ /* 0x000ea400080010ff */
[----:B--2---:R-:W-:Y:S05]  /*7b50*/  @!P0 BRA `(.L_x_121) ;  /* 0xfffffffc00f08947 */ /* 0x004fea000383ffff */
[----:B------:R-:W-:Y:S05]  /*7b60*/  BRA `(.L_x_28) ;  /* 0xffffffa000287947 */ /* 0x000fea000383ffff */
.L_x_33:
[----:B-1----:R1:W2:Y:S02]  /*7b70*/  SYNCS.PHASECHK.TRANS64.TRYWAIT P0, [R2+URZ+0x140], R3 ;  /* 0x00014003020075a7 */ /* 0x0022a400080011ff */
[----:B--2---:R-:W-:Y:S05]  /*7b80*/  @!P0 NANOSLEEP.SYNCS 0x989680 ;  /* 0x009896800000895d */ /* 0x004fea0003900000 */
[----:B------:R-:W2:Y:S02]  /*7b90*/  @!P0 SYNCS.PHASECHK.TRANS64 P0, [R2+URZ+0x140], R3 ;  /* 0x00014003020085a7 */ /* 0x000ea400080010ff */
[----:B--2---:R-:W-:Y:S05]  /*7ba0*/  @!P0 BRA `(.L_x_33) ;  /* 0xfffffffc00f08947 */ /* 0x004fea000383ffff */
[----:B------:R-:W-:Y:S05]  /*7bb0*/  BRA `(.L_x_122) ;  /* 0xffffffa000b87947 */ /* 0x000fea000383ffff */
.L_x_37:
[----:B----4-:R-:W-:-:S07]  /*7bc0*/  MOV R0, UR5 ;  /* 0x0000000500007c02 */ /* 0x010fce0008000f00 */
.L_x_123:
[----:B-1----:R1:W2:Y:S02]  /*7bd0*/  SYNCS.PHASECHK.TRANS64.TRYWAIT P0, [R0+URZ], R3 ;  /* 0x00000003000075a7 */ /* 0x0022a400080011ff */
[----:B--2---:R-:W-:Y:S05]  /*7be0*/  @!P0 NANOSLEEP.SYNCS 0x989680 ;  /* 0x009896800000895d */ /* 0x004fea0003900000 */
[----:B------:R-:W2:Y:S02]  /*7bf0*/  @!P0 SYNCS.PHASECHK.TRANS64 P0, [R0+URZ], R3 ;  /* 0x00000003000085a7 */ /* 0x000ea400080010ff */
[----:B--2---:R-:W-:Y:S05]  /*7c00*/  @!P0 BRA `(.L_x_123) ;  /* 0xfffffffc00f08947 */ /* 0x004fea000383ffff */
[----:B------:R-:W-:Y:S05]  /*7c10*/  BRA `(.L_x_124) ;  /* 0xffffffa800287947 */ /* 0x000fea000383ffff */
.L_x_38:
[----:B----4-:R-:W-:-:S07]  /*7c20*/  MOV R0, UR5 ;  /* 0x0000000500007c02 */ /* 0x010fce0008000f00 */
.L_x_125:
[----:B-1----:R1:W2:Y:S02]  /*7c30*/  SYNCS.PHASECHK.TRANS64.TRYWAIT P0, [R0+URZ], R3 ;  /* 0x00000003000075a7 */ /* 0x0022a400080011ff */
[----:B--2---:R-:W-:Y:S05]  /*7c40*/  @!P0 NANOSLEEP.SYNCS 0x989680 ;  /* 0x009896800000895d */ /* 0x004fea0003900000 */
[----:B------:R-:W2:Y:S02]  /*7c50*/  @!P0 SYNCS.PHASECHK.TRANS64 P0, [R0+URZ], R3 ;  /* 0x00000003000085a7 */ /* 0x000ea400080010ff */
[----:B--2---:R-:W-:Y:S05]  /*7c60*/  @!P0 BRA `(.L_x_125) ;  /* 0xfffffffc00f08947 */ /* 0x004fea000383ffff */
[----:B------:R-:W-:Y:S05]  /*7c70*/  BRA `(.L_x_126) ;  /* 0xffffffa800347947 */ /* 0x000fea000383ffff */
.L_x_39:
[----:B----4-:R-:W-:-:S07]  /*7c80*/  MOV R0, UR5 ;  /* 0x0000000500007c02 */ /* 0x010fce0008000f00 */
.L_x_127:
[----:B-1----:R1:W2:Y:S02]  /*7c90*/  SYNCS.PHASECHK.TRANS64.TRYWAIT P0, [R0+URZ], R3 ;  /* 0x00000003000075a7 */ /* 0x0022a400080011ff */
[----:B--2---:R-:W-:Y:S05]  /*7ca0*/  @!P0 NANOSLEEP.SYNCS 0x989680 ;  /* 0x009896800000895d */ /* 0x004fea0003900000 */
[----:B------:R-:W2:Y:S02]  /*7cb0*/  @!P0 SYNCS.PHASECHK.TRANS64 P0, [R0+URZ], R3 ;  /* 0x00000003000085a7 */ /* 0x000ea400080010ff */
[----:B--2---:R-:W-:Y:S05]  /*7cc0*/  @!P0 BRA `(.L_x_127) ;  /* 0xfffffffc00f08947 */ /* 0x004fea000383ffff */
[----:B------:R-:W-:Y:S05]  /*7cd0*/  BRA `(.L_x_128) ;  /* 0xffffffa800407947 */ /* 0x000fea000383ffff */
.L_x_40:
[----:B----4-:R-:W-:-:S07]  /*7ce0*/  MOV R0, UR5 ;  /* 0x0000000500007c02 */ /* 0x010fce0008000f00 */
.L_x_129:
[----:B-1----:R1:W2:Y:S02]  /*7cf0*/  SYNCS.PHASECHK.TRANS64.TRYWAIT P0, [R0+URZ], R3 ;  /* 0x00000003000075a7 */ /* 0x0022a400080011ff */
[----:B--2---:R-:W-:Y:S05]  /*7d00*/  @!P0 NANOSLEEP.SYNCS 0x989680 ;  /* 0x009896800000895d */ /* 0x004fea0003900000 */
[----:B------:R-:W2:Y:S02]  /*7d10*/  @!P0 SYNCS.PHASECHK.TRANS64 P0, [R0+URZ], R3 ;  /* 0x00000003000085a7 */ /* 0x000ea400080010ff */
[----:B--2---:R-:W-:Y:S05]  /*7d20*/  @!P0 BRA `(.L_x_129) ;  /* 0xfffffffc00f08947 */ /* 0x004fea000383ffff */
[----:B------:R-:W-:Y:S05]  /*7d30*/  BRA `(.L_x_130) ;  /* 0xffffffa8004c7947 */ /* 0x000fea000383ffff */
.L_x_41:
[----:B----4-:R-:W-:-:S07]  /*7d40*/  MOV R0, UR5 ;  /* 0x0000000500007c02 */ /* 0x010fce0008000f00 */
.L_x_131:
[----:B-1----:R1:W2:Y:S02]  /*7d50*/  SYNCS.PHASECHK.TRANS64.TRYWAIT P0, [R0+URZ], R3 ;  /* 0x00000003000075a7 */ /* 0x0022a400080011ff */
[----:B--2---:R-:W-:Y:S05]  /*7d60*/  @!P0 NANOSLEEP.SYNCS 0x989680 ;  /* 0x009896800000895d */ /* 0x004fea0003900000 */
[----:B------:R-:W2:Y:S02]  /*7d70*/  @!P0 SYNCS.PHASECHK.TRANS64 P0, [R0+URZ], R3 ;  /* 0x00000003000085a7 */ /* 0x000ea400080010ff */
[----:B--2---:R-:W-:Y:S05]  /*7d80*/  @!P0 BRA `(.L_x_131) ;  /* 0xfffffffc00f08947 */ /* 0x004fea000383ffff */
[----:B------:R-:W-:Y:S05]  /*7d90*/  BRA `(.L_x_132) ;  /* 0xffffffa800587947 */ /* 0x000fea000383ffff */
.L_x_42:
[----:B----4-:R-:W-:-:S07]  /*7da0*/  MOV R0, UR5 ;  /* 0x0000000500007c02 */ /* 0x010fce0008000f00 */
.L_x_133:
[----:B-1----:R1:W2:Y:S02]  /*7db0*/  SYNCS.PHASECHK.TRANS64.TRYWAIT P0, [R0+URZ], R3 ;  /* 0x00000003000075a7 */ /* 0x0022a400080011ff */
[----:B--2---:R-:W-:Y:S05]  /*7dc0*/  @!P0 NANOSLEEP.SYNCS 0x989680 ;  /* 0x009896800000895d */ /* 0x004fea0003900000 */
[----:B------:R-:W2:Y:S02]  /*7dd0*/  @!P0 SYNCS.PHASECHK.TRANS64 P0, [R0+URZ], R3 ;  /* 0x00000003000085a7 */ /* 0x000ea400080010ff */
[----:B--2---:R-:W-:Y:S05]  /*7de0*/  @!P0 BRA `(.L_x_133) ;  /* 0xfffffffc00f08947 */ /* 0x004fea000383ffff */
[----:B------:R-:W-:Y:S05]  /*7df0*/  BRA `(.L_x_134) ;  /* 0xffffffa800647947 */ /* 0x000fea000383ffff */
.L_x_43:
[----:B----4-:R-:W-:-:S07]  /*7e00*/  MOV R0, UR5 ;  /* 0x0000000500007c02 */ /* 0x010fce0008000f00 */
.L_x_135:
[----:B-1----:R1:W2:Y:S02]  /*7e10*/  SYNCS.PHASECHK.TRANS64.TRYWAIT P0, [R0+URZ], R3 ;  /* 0x00000003000075a7 */ /* 0x0022a400080011ff */
[----:B--2---:R-:W-:Y:S05]  /*7e20*/  @!P0 NANOSLEEP.SYNCS 0x989680 ;  /* 0x009896800000895d */ /* 0x004fea0003900000 */
[----:B------:R-:W2:Y:S02]  /*7e30*/  @!P0 SYNCS.PHASECHK.TRANS64 P0, [R0+URZ], R3 ;  /* 0x00000003000085a7 */ /* 0x000ea400080010ff */
[----:B--2---:R-:W-:Y:S05]  /*7e40*/  @!P0 BRA `(.L_x_135) ;  /* 0xfffffffc00f08947 */ /* 0x004fea000383ffff */
[----:B------:R-:W-:Y:S05]  /*7e50*/  BRA `(.L_x_136) ;  /* 0xffffffa800707947 */ /* 0x000fea000383ffff */
.L_x_44:
[----:B----4-:R-:W-:-:S07]  /*7e60*/  MOV R0, UR5 ;  /* 0x0000000500007c02 */ /* 0x010fce0008000f00 */
.L_x_137:
[----:B-1----:R1:W2:Y:S02]  /*7e70*/  SYNCS.PHASECHK.TRANS64.TRYWAIT P0, [R0+URZ], R3 ;  /* 0x00000003000075a7 */ /* 0x0022a400080011ff */
[----:B--2---:R-:W-:Y:S05]  /*7e80*/  @!P0 NANOSLEEP.SYNCS 0x989680 ;  /* 0x009896800000895d */ /* 0x004fea0003900000 */
[----:B------:R-:W2:Y:S02]  /*7e90*/  @!P0 SYNCS.PHASECHK.TRANS64 P0, [R0+URZ], R3 ;  /* 0x00000003000085a7 */ /* 0x000ea400080010ff */
[----:B--2---:R-:W-:Y:S05]  /*7ea0*/  @!P0 BRA `(.L_x_137) ;  /* 0xfffffffc00f08947 */ /* 0x004fea000383ffff */
[----:B------:R-:W-:Y:S05]  /*7eb0*/  BRA `(.L_x_138) ;  /* 0xffffffa8007c7947 */ /* 0x000fea000383ffff */
.L_x_45:
[----:B----4-:R-:W-:-:S07]  /*7ec0*/  MOV R0, UR5 ;  /* 0x0000000500007c02 */ /* 0x010fce0008000f00 */
.L_x_139:
[----:B-1----:R1:W2:Y:S02]  /*7ed0*/  SYNCS.PHASECHK.TRANS64.TRYWAIT P0, [R0+URZ], R3 ;  /* 0x00000003000075a7 */ /* 0x0022a400080011ff */
[----:B--2---:R-:W-:Y:S05]  /*7ee0*/  @!P0 NANOSLEEP.SYNCS 0x989680 ;  /* 0x009896800000895d */ /* 0x004fea0003900000 */
[----:B------:R-:W2:Y:S02]  /*7ef0*/  @!P0 SYNCS.PHASECHK.TRANS64 P0, [R0+URZ], R3 ;  /* 0x00000003000085a7 */ /* 0x000ea400080010ff */
[----:B--2---:R-:W-:Y:S05]  /*7f00*/  @!P0 BRA `(.L_x_139) ;  /* 0xfffffffc00f08947 */ /* 0x004fea000383ffff */
[----:B------:R-:W-:Y:S05]  /*7f10*/  BRA `(.L_x_140) ;  /* 0xffffffa800887947 */ /* 0x000fea000383ffff */
.L_x_46:
[----:B----4-:R-:W-:-:S07]  /*7f20*/  MOV R0, UR5 ;  /* 0x0000000500007c02 */ /* 0x010fce0008000f00 */
.L_x_141:
[----:B-1----:R1:W2:Y:S02]  /*7f30*/  SYNCS.PHASECHK.TRANS64.TRYWAIT P0, [R0+URZ], R3 ;  /* 0x00000003000075a7 */ /* 0x0022a400080011ff */
[----:B--2---:R-:W-:Y:S05]  /*7f40*/  @!P0 NANOSLEEP.SYNCS 0x989680 ;  /* 0x009896800000895d */ /* 0x004fea0003900000 */
[----:B------:R-:W2:Y:S02]  /*7f50*/  @!P0 SYNCS.PHASECHK.TRANS64 P0, [R0+URZ], R3 ;  /* 0x00000003000085a7 */ /* 0x000ea400080010ff */
[----:B--2---:R-:W-:Y:S05]  /*7f60*/  @!P0 BRA `(.L_x_141) ;  /* 0xfffffffc00f08947 */ /* 0x004fea000383ffff */
[----:B------:R-:W-:Y:S05]  /*7f70*/  BRA `(.L_x_142) ;  /* 0xffffffa800947947 */ /* 0x000fea000383ffff */
.L_x_47:
[----:B----4-:R-:W-:-:S07]  /*7f80*/  MOV R0, UR5 ;  /* 0x0000000500007c02 */ /* 0x010fce0008000f00 */
.L_x_143:
[----:B-1----:R1:W2:Y:S02]  /*7f90*/  SYNCS.PHASECHK.TRANS64.TRYWAIT P0, [R0+URZ], R3 ;  /* 0x00000003000075a7 */ /* 0x0022a400080011ff */
[----:B--2---:R-:W-:Y:S05]  /*7fa0*/  @!P0 NANOSLEEP.SYNCS 0x989680 ;  /* 0x009896800000895d */ /* 0x004fea0003900000 */
[----:B------:R-:W2:Y:S02]  /*7fb0*/  @!P0 SYNCS.PHASECHK.TRANS64 P0, [R0+URZ], R3 ;  /* 0x00000003000085a7 */ /* 0x000ea400080010ff */
[----:B--2---:R-:W-:Y:S05]  /*7fc0*/  @!P0 BRA `(.L_x_143) ;  /* 0xfffffffc00f08947 */ /* 0x004fea000383ffff */
[----:B------:R-:W-:Y:S05]  /*7fd0*/  BRA `(.L_x_144) ;  /* 0xffffffa800a07947 */ /* 0x000fea000383ffff */
.L_x_48:
[----:B----4-:R-:W-:-:S07]  /*7fe0*/  MOV R0, UR5 ;  /* 0x0000000500007c02 */ /* 0x010fce0008000f00 */
.L_x_145:
[----:B-1----:R1:W2:Y:S02]  /*7ff0*/  SYNCS.PHASECHK.TRANS64.TRYWAIT P0, [R0+URZ], R3 ;  /* 0x00000003000075a7 */ /* 0x0022a400080011ff */
[----:B--2---:R-:W-:Y:S05]  /*8000*/  @!P0 NANOSLEEP.SYNCS 0x989680 ;  /* 0x009896800000895d */ /* 0x004fea0003900000 */
[----:B------:R-:W2:Y:S02]  /*8010*/  @!P0 SYNCS.PHASECHK.TRANS64 P0, [R0+URZ], R3 ;  /* 0x00000003000085a7 */ /* 0x000ea400080010ff */
[----:B--2---:R-:W-:Y:S05]  /*8020*/  @!P0 BRA `(.L_x_145) ;  /* 0xfffffffc00f08947 */ /* 0x004fea000383ffff */
[----:B------:R-:W-:Y:S05]  /*8030*/  BRA `(.L_x_146) ;  /* 0xffffffa800ac7947 */ /* 0x000fea000383ffff */
.L_x_49:
[----:B----4-:R-:W-:-:S07]  /*8040*/  MOV R0, UR5 ;  /* 0x0000000500007c02 */ /* 0x010fce0008000f00 */
.L_x_147:
[----:B-1----:R1:W2:Y:S02]  /*8050*/  SYNCS.PHASECHK.TRANS64.TRYWAIT P0, [R0+URZ], R3 ;  /* 0x00000003000075a7 */ /* 0x0022a400080011ff */
[----:B--2---:R-:W-:Y:S05]  /*8060*/  @!P0 NANOSLEEP.SYNCS 0x989680 ;  /* 0x009896800000895d */ /* 0x004fea0003900000 */
[----:B------:R-:W2:Y:S02]  /*8070*/  @!P0 SYNCS.PHASECHK.TRANS64 P0, [R0+URZ], R3 ;  /* 0x00000003000085a7 */ /* 0x000ea400080010ff */
[----:B--2---:R-:W-:Y:S05]  /*8080*/  @!P0 BRA `(.L_x_147) ;  /* 0xfffffffc00f08947 */ /* 0x004fea000383ffff */
[----:B------:R-:W-:Y:S05]  /*8090*/  BRA `(.L_x_148) ;  /* 0xffffffa800b87947 */ /* 0x000fea000383ffff */
.L_x_50:
[----:B----4-:R-:W-:-:S07]  /*80a0*/  MOV R0, UR5 ;  /* 0x0000000500007c02 */ /* 0x010fce0008000f00 */
.L_x_149:
[----:B-1----:R1:W2:Y:S02]  /*80b0*/  SYNCS.PHASECHK.TRANS64.TRYWAIT P0, [R0+URZ], R3 ;  /* 0x00000003000075a7 */ /* 0x0022a400080011ff */
[----:B--2---:R-:W-:Y:S05]  /*80c0*/  @!P0 NANOSLEEP.SYNCS 0x989680 ;  /* 0x009896800000895d */ /* 0x004fea0003900000 */
[----:B------:R-:W2:Y:S02]  /*80d0*/  @!P0 SYNCS.PHASECHK.TRANS64 P0, [R0+URZ], R3 ;  /* 0x00000003000085a7 */ /* 0x000ea400080010ff */
[----:B--2---:R-:W-:Y:S05]  /*80e0*/  @!P0 BRA `(.L_x_149) ;  /* 0xfffffffc00f08947 */ /* 0x004fea000383ffff */
[----:B------:R-:W-:Y:S05]  /*80f0*/  BRA `(.L_x_150) ;  /* 0xffffffa800c47947 */ /* 0x000fea000383ffff */
.L_x_51:
[----:B----4-:R-:W-:-:S07]  /*8100*/  MOV R0, UR5 ;  /* 0x0000000500007c02 */ /* 0x010fce0008000f00 */
.L_x_151:
[----:B-1----:R1:W2:Y:S02]  /*8110*/  SYNCS.PHASECHK.TRANS64.TRYWAIT P0, [R0+URZ], R3 ;  /* 0x00000003000075a7 */ /* 0x0022a400080011ff */
[----:B--2---:R-:W-:Y:S05]  /*8120*/  @!P0 NANOSLEEP.SYNCS 0x989680 ;  /* 0x009896800000895d */ /* 0x004fea0003900000 */
[----:B------:R-:W2:Y:S02]  /*8130*/  @!P0 SYNCS.PHASECHK.TRANS64 P0, [R0+URZ], R3 ;  /* 0x00000003000085a7 */ /* 0x000ea400080010ff */
[----:B--2---:R-:W-:Y:S05]  /*8140*/  @!P0 BRA `(.L_x_151) ;  /* 0xfffffffc00f08947 */ /* 0x004fea000383ffff */
[----:B------:R-:W-:Y:S05]  /*8150*/  BRA `(.L_x_152) ;  /* 0xffffffa800d07947 */ /* 0x000fea000383ffff */
.L_x_52:
[----:B----4-:R-:W-:-:S07]  /*8160*/  MOV R0, UR5 ;  /* 0x0000000500007c02 */ /* 0x010fce0008000f00 */
.L_x_153:
[----:B-1----:R1:W2:Y:S02]  /*8170*/  SYNCS.PHASECHK.TRANS64.TRYWAIT P0, [R0+URZ], R3 ;  /* 0x00000003000075a7 */ /* 0x0022a400080011ff */
[----:B--2---:R-:W-:Y:S05]  /*8180*/  @!P0 NANOSLEEP.SYNCS 0x989680 ;  /* 0x009896800000895d */ /* 0x004fea0003900000 */
[----:B------:R-:W2:Y:S02]  /*8190*/  @!P0 SYNCS.PHASECHK.TRANS64 P0, [R0+URZ], R3 ;  /* 0x00000003000085a7 */ /* 0x000ea400080010ff */
[----:B--2---:R-:W-:Y:S05]  /*81a0*/  @!P0 BRA `(.L_x_153) ;  /* 0xfffffffc00f08947 */ /* 0x004fea000383ffff */
[----:B------:R-:W-:Y:S05]  /*81b0*/  BRA `(.L_x_154) ;  /* 0xffffffa800dc7947 */ /* 0x000fea000383ffff */
.L_x_55:
[----:B-1----:R1:W2:Y:S02]  /*81c0*/  SYNCS.PHASECHK.TRANS64.TRYWAIT P0, [R0+URZ+0x1a0], R5 ;  /* 0x0001a005000075a7 */ /* 0x0022a400080011ff */
[----:B--2---:R-:W-:Y:S05]  /*81d0*/  @!P0 NANOSLEEP.SYNCS 0x989680 ;  /* 0x009896800000895d */ /* 0x004fea0003900000 */
[----:B------:R-:W2:Y:S02]  /*81e0*/  @!P0 SYNCS.PHASECHK.TRANS64 P0, [R0+URZ+0x1a0], R5 ;  /* 0x0001a005000085a7 */ /* 0x000ea400080010ff */
[----:B--2---:R-:W-:Y:S05]  /*81f0*/  @!P0 BRA `(.L_x_55) ;  /* 0xfffffffc00f08947 */ /* 0x004fea000383ffff */
[----:B------:R-:W-:Y:S05]  /*8200*/  BRA `(.L_x_155) ;  /* 0xffffffac00387947 */ /* 0x000fea000383ffff */
.L_x_56:
[----:B------:R-:W-:-:S07]  /*8210*/  MOV R0, UR5 ;  /* 0x0000000500007c02 */ /* 0x000fce0008000f00 */
.L_x_156:
[----:B-1----:R1:W2:Y:S02]  /*8220*/  SYNCS.PHASECHK.TRANS64.TRYWAIT P0, [R0+URZ+0x150], R5 ;  /* 0x00015005000075a7 */ /* 0x0022a400080011ff */
[----:B--2---:R-:W-:Y:S05]  /*8230*/  @!P0 NANOSLEEP.SYNCS 0x989680 ;  /* 0x009896800000895d */ /* 0x004fea0003900000 */
[----:B------:R-:W2:Y:S02]  /*8240*/  @!P0 SYNCS.PHASECHK.TRANS64 P0, [R0+URZ+0x150], R5 ;  /* 0x00015005000085a7 */ /* 0x000ea400080010ff */
[----:B--2---:R-:W-:Y:S05]  /*8250*/  @!P0 BRA `(.L_x_156) ;  /* 0xfffffffc00f08947 */ /* 0x004fea000383ffff */
[----:B------:R-:W-:Y:S05]  /*8260*/  BRA `(.L_x_157) ;  /* 0xffffffac00487947 */ /* 0x000fea000383ffff */
.L_x_57:
[----:B-1----:R1:W2:Y:S02]  /*8270*/  SYNCS.PHASECHK.TRANS64.TRYWAIT P1, [R0+URZ+0x140], R5 ;  /* 0x00014005000075a7 */ /* 0x0022a400080211ff */
[----:B--2---:R-:W-:Y:S05]  /*8280*/  @!P1 NANOSLEEP.SYNCS 0x989680 ;  /* 0x009896800000995d */ /* 0x004fea0003900000 */
[----:B------:R-:W2:Y:S02]  /*8290*/  @!P1 SYNCS.PHASECHK.TRANS64 P1, [R0+URZ+0x140], R5 ;  /* 0x00014005000095a7 */ /* 0x000ea400080210ff */
[----:B--2---:R-:W-:Y:S05]  /*82a0*/  @!P1 BRA `(.L_x_57) ;  /* 0xfffffffc00f09947 */ /* 0x004fea000383ffff */
[----:B------:R-:W-:Y:S05]  /*82b0*/  BRA `(.L_x_158) ;  /* 0xffffffac00787947 */ /* 0x000fea000383ffff */
.L_x_60:
[----:B------:R-:W-:-:S07]  /*82c0*/  MOV R0, UR5 ;  /* 0x0000000500007c02 */ /* 0x000fce0008000f00 */
.L_x_159:
[----:B-1----:R1:W2:Y:S02]  /*82d0*/  SYNCS.PHASECHK.TRANS64.TRYWAIT P0, [R0+URZ+0x150], R3 ;  /* 0x00015003000075a7 */ /* 0x0022a400080011ff */
[----:B--2---:R-:W-:Y:S05]  /*82e0*/  @!P0 NANOSLEEP.SYNCS 0x989680 ;  /* 0x009896800000895d */ /* 0x004fea0003900000 */
[----:B------:R-:W2:Y:S02]  /*82f0*/  @!P0 SYNCS.PHASECHK.TRANS64 P0, [R0+URZ+0x150], R3 ;  /* 0x00015003000085a7 */ /* 0x000ea400080010ff */
[----:B--2---:R-:W-:Y:S05]  /*8300*/  @!P0 BRA `(.L_x_159) ;  /* 0xfffffffc00f08947 */ /* 0x004fea000383ffff */
[----:B------:R-:W-:Y:S05]  /*8310*/  BRA `(.L_x_59) ;  /* 0xffffffac00cc7947 */ /* 0x000fea000383ffff */
.L_x_67:
[----:B-1----:R1:W2:Y:S02]  /*8320*/  SYNCS.PHASECHK.TRANS64.TRYWAIT P1, [R0+URZ+0x140], R5 ;  /* 0x00014005000075a7 */ /* 0x0022a400080211ff */
[----:B--2---:R-:W-:Y:S05]  /*8330*/  @!P1 NANOSLEEP.SYNCS 0x989680 ;  /* 0x009896800000995d */ /* 0x004fea0003900000 */
[----:B------:R-:W2:Y:S02]  /*8340*/  @!P1 SYNCS.PHASECHK.TRANS64 P1, [R0+URZ+0x140], R5 ;  /* 0x00014005000095a7 */ /* 0x000ea400080210ff */
[----:B--2---:R-:W-:Y:S05]  /*8350*/  @!P1 BRA `(.L_x_67) ;  /* 0xfffffffc00f09947 */ /* 0x004fea000383ffff */
[----:B------:R-:W-:Y:S05]  /*8360*/  BRA `(.L_x_160) ;  /* 0xffffffb4002c7947 */ /* 0x000fea000383ffff */
.L_x_68:
[----:B------:R-:W-:-:S07]  /*8370*/  MOV R3, UR8 ;  /* 0x0000000800037c02 */ /* 0x000fce0008000f00 */
.L_x_161:
[----:B-1----:R1:W2:Y:S02]  /*8380*/  SYNCS.PHASECHK.TRANS64.TRYWAIT P0, [R3+URZ+0x180], R0 ;  /* 0x00018000030075a7 */ /* 0x0022a400080011ff */
[----:B--2---:R-:W-:Y:S05]  /*8390*/  @!P0 NANOSLEEP.SYNCS 0x989680 ;  /* 0x009896800000895d */ /* 0x004fea0003900000 */
[----:B------:R-:W2:Y:S02]  /*83a0*/  @!P0 SYNCS.PHASECHK.TRANS64 P0, [R3+URZ+0x180], R0 ;  /* 0x00018000030085a7 */ /* 0x000ea400080010ff */
[----:B--2---:R-:W-:Y:S05]  /*83b0*/  @!P0 BRA `(.L_x_161) ;  /* 0xfffffffc00f08947 */ /* 0x004fea000383ffff */
[----:B------:R-:W-:Y:S05]  /*83c0*/  BRA `(.L_x_162) ;  /* 0xffffffb4007c7947 */ /* 0x000fea000383ffff */
.L_x_71:
[----:B------:R-:W-:Y:S07]  /*83d0*/  MOV R0, UR7 ;  /* 0x0000000700007c02 */ /* 0x000fee0008000f00 */
.L_x_163:
[----:B-1----:R1:W2:Y:S02]  /*83e0*/  SYNCS.PHASECHK.TRANS64.TRYWAIT P0, [R0+URZ], R3 ;  /* 0x00000003000075a7 */ /* 0x0022a400080011ff */
[----:B--2---:R-:W-:Y:S05]  /*83f0*/  @!P0 NANOSLEEP.SYNCS 0x989680 ;  /* 0x009896800000895d */ /* 0x004fea0003900000 */
[----:B------:R-:W2:Y:S02]  /*8400*/  @!P0 SYNCS.PHASECHK.TRANS64 P0, [R0+URZ], R3 ;  /* 0x00000003000085a7 */ /* 0x000ea400080010ff */
[----:B--2---:R-:W-:Y:S05]  /*8410*/  @!P0 BRA `(.L_x_163) ;  /* 0xfffffffc00f08947 */ /* 0x004fea000383ffff */
[----:B------:R-:W-:Y:S05]  /*8420*/  BRA `(.L_x_70) ;  /* 0xffffffb400987947 */ /* 0x000fea000383ffff */
.L_x_74:
[----:B------:R-:W-:-:S07]  /*8430*/  MOV R0, UR5 ;  /* 0x0000000500007c02 */ /* 0x000fce0008000f00 */
.L_x_164:
[----:B--2---:R2:W3:Y:S02]  /*8440*/  SYNCS.PHASECHK.TRANS64.TRYWAIT P0, [R0+URZ], R3 ;  /* 0x00000003000075a7 */ /* 0x0044e400080011ff */
[----:B---3--:R-:W-:Y:S05]  /*8450*/  @!P0 NANOSLEEP.SYNCS 0x989680 ;  /* 0x009896800000895d */ /* 0x008fea0003900000 */
[----:B------:R-:W3:Y:S02]  /*8460*/  @!P0 SYNCS.PHASECHK.TRANS64 P0, [R0+URZ], R3 ;  /* 0x00000003000085a7 */ /* 0x000ee400080010ff */
[----:B---3--:R-:W-:Y:S05]  /*8470*/  @!P0 BRA `(.L_x_164) ;  /* 0xfffffffc00f08947 */ /* 0x008fea000383ffff */
[----:B------:R-:W-:Y:S05]  /*8480*/  BRA `(.L_x_165) ;  /* 0xffffffb8004c7947 */ /* 0x000fea000383ffff */
.L_x_75:
[----:B------:R-:W-:-:S07]  /*8490*/  MOV R0, UR5 ;  /* 0x0000000500007c02 */ /* 0x000fce0008000f00 */
.L_x_166:
[----:B-1----:R1:W2:Y:S02]  /*84a0*/  SYNCS.PHASECHK.TRANS64.TRYWAIT P0, [R0+URZ], R3 ;  /* 0x00000003000075a7 */ /* 0x0022a400080011ff */
[----:B--2---:R-:W-:Y:S05]  /*84b0*/  @!P0 NANOSLEEP.SYNCS 0x989680 ;  /* 0x009896800000895d */ /* 0x004fea0003900000 */
[----:B------:R-:W2:Y:S02]  /*84c0*/  @!P0 SYNCS.PHASECHK.TRANS64 P0, [R0+URZ], R3 ;  /* 0x00000003000085a7 */ /* 0x000ea400080010ff */
[----:B--2---:R-:W-:Y:S05]  /*84d0*/  @!P0 BRA `(.L_x_166) ;  /* 0xfffffffc00f08947 */ /* 0x004fea000383ffff */
[----:B------:R-:W-:Y:S05]  /*84e0*/  BRA `(.L_x_167) ;  /* 0xffffffb800587947 */ /* 0x000fea000383ffff */
.L_x_76:
[----:B------:R-:W-:-:S07]  /*84f0*/  MOV R0, UR5 ;  /* 0x0000000500007c02 */ /* 0x000fce0008000f00 */
.L_x_168:
[----:B-1----:R1:W2:Y:S02]  /*8500*/  SYNCS.PHASECHK.TRANS64.TRYWAIT P0, [R0+URZ], R3 ;  /* 0x00000003000075a7 */ /* 0x0022a400080011ff */
[----:B--2---:R-:W-:Y:S05]  /*8510*/  @!P0 NANOSLEEP.SYNCS 0x989680 ;  /* 0x009896800000895d */ /* 0x004fea0003900000 */
[----:B------:R-:W2:Y:S02]  /*8520*/  @!P0 SYNCS.PHASECHK.TRANS64 P0, [R0+URZ], R3 ;  /* 0x00000003000085a7 */ /* 0x000ea400080010ff */
[----:B--2---:R-:W-:Y:S05]  /*8530*/  @!P0 BRA `(.L_x_168) ;  /* 0xfffffffc00f08947 */ /* 0x004fea000383ffff */
[----:B------:R-:W-:Y:S05]  /*8540*/  BRA `(.L_x_169) ;  /* 0xffffffb800647947 */ /* 0x000fea000383ffff */
.L_x_77:
[----:B------:R-:W-:-:S07]  /*8550*/  MOV R0, UR7 ;  /* 0x0000000700007c02 */ /* 0x000fce0008000f00 */
.L_x_170:
[----:B-1----:R1:W2:Y:S02]  /*8560*/  SYNCS.PHASECHK.TRANS64.TRYWAIT P0, [R0+URZ], R3 ;  /* 0x00000003000075a7 */ /* 0x0022a400080011ff */
[----:B--2---:R-:W-:Y:S05]  /*8570*/  @!P0 NANOSLEEP.SYNCS 0x989680 ;  /* 0x009896800000895d */ /* 0x004fea0003900000 */
[----:B------:R-:W2:Y:S02]  /*8580*/  @!P0 SYNCS.PHASECHK.TRANS64 P0, [R0+URZ], R3 ;  /* 0x00000003000085a7 */ /* 0x000ea400080010ff */
[----:B--2---:R-:W-:Y:S05]  /*8590*/  @!P0 BRA `(.L_x_170) ;  /* 0xfffffffc00f08947 */ /* 0x004fea000383ffff */
[----:B------:R-:W-:Y:S05]  /*85a0*/  BRA `(.L_x_171) ;  /* 0xffffffb800707947 */ /* 0x000fea000383ffff */
.L_x_82:
[----:B--2---:R2:W3:Y:S02]  /*85b0*/  SYNCS.PHASECHK.TRANS64.TRYWAIT P0, [R0+URZ+0x140], R3 ;  /* 0x00014003000075a7 */ /* 0x0044e400080011ff */
[----:B---3--:R-:W-:Y:S05]  /*85c0*/  @!P0 NANOSLEEP.SYNCS 0x989680 ;  /* 0x009896800000895d */ /* 0x008fea0003900000 */
[----:B------:R-:W3:Y:S02]  /*85d0*/  @!P0 SYNCS.PHASECHK.TRANS64 P0, [R0+URZ+0x140], R3 ;  /* 0x00014003000085a7 */ /* 0x000ee400080010ff */
[----:B---3--:R-:W-:Y:S05]  /*85e0*/  @!P0 BRA `(.L_x_82) ;  /* 0xfffffffc00f08947 */ /* 0x008fea000383ffff */
[----:B------:R-:W-:Y:S05]  /*85f0*/  BRA `(.L_x_172) ;  /* 0xffffffbc00747947 */ /* 0x000fea000383ffff */
.L_x_85:
[----:B------:R-:W-:Y:S07]  /*8600*/  MOV R0, UR7 ;  /* 0x0000000700007c02 */ /* 0x000fee0008000f00 */
.L_x_173:
[----:B--2---:R2:W3:Y:S02]  /*8610*/  SYNCS.PHASECHK.TRANS64.TRYWAIT P0, [R0+URZ+0x138], R3 ;  /* 0x00013803000075a7 */ /* 0x0044e400080011ff */
[----:B---3--:R-:W-:Y:S05]  /*8620*/  @!P0 NANOSLEEP.SYNCS 0x989680 ;  /* 0x009896800000895d */ /* 0x008fea0003900000 */
[----:B------:R-:W3:Y:S02]  /*8630*/  @!P0 SYNCS.PHASECHK.TRANS64 P0, [R0+URZ+0x138], R3 ;  /* 0x00013803000085a7 */ /* 0x000ee400080010ff */
[----:B---3--:R-:W-:Y:S05]  /*8640*/  @!P0 BRA `(.L_x_173) ;  /* 0xfffffffc00f08947 */ /* 0x008fea000383ffff */
[----:B------:R-:W-:Y:S05]  /*8650*/  BRA `(.L_x_84) ;  /* 0xffffffc000547947 */ /* 0x000fea000383ffff */
.L_x_88:
[----:B--2---:R-:W-:Y:S07]  /*8660*/  MOV R3, UR7 ;  /* 0x0000000700037c02 */ /* 0x004fee0008000f00 */
.L_x_174:
[----:B-1----:R1:W2:Y:S02]  /*8670*/  SYNCS.PHASECHK.TRANS64.TRYWAIT P0, [R3+URZ+0x120], R12 ;  /* 0x0001200c030075a7 */ /* 0x0022a400080011ff */
[----:B--2---:R-:W-:Y:S05]  /*8680*/  @!P0 NANOSLEEP.SYNCS 0x989680 ;  /* 0x009896800000895d */ /* 0x004fea0003900000 */
[----:B------:R-:W2:Y:S02]  /*8690*/  @!P0 SYNCS.PHASECHK.TRANS64 P0, [R3+URZ+0x120], R12 ;  /* 0x0001200c030085a7 */ /* 0x000ea400080010ff */
[----:B--2---:R-:W-:Y:S05]  /*86a0*/  @!P0 BRA `(.L_x_174) ;  /* 0xfffffffc00f08947 */ /* 0x004fea000383ffff */
[----:B------:R-:W-:Y:S05]  /*86b0*/  BRA `(.L_x_175) ;  /* 0xffffffc000cc7947 */ /* 0x000fea000383ffff */
.L_x_89:
[----:B------:R-:W-:Y:S07]  /*86c0*/  MOV R3, UR7 ;  /* 0x0000000700037c02 */ /* 0x000fee0008000f00 */
.L_x_176:
[----:B-1----:R1:W2:Y:S02]  /*86d0*/  SYNCS.PHASECHK.TRANS64.TRYWAIT P0, [R3+URZ+0x128], R12 ;  /* 0x0001280c030075a7 */ /* 0x0022a400080011ff */
[----:B--2---:R-:W-:Y:S05]  /*86e0*/  @!P0 NANOSLEEP.SYNCS 0x989680 ;  /* 0x009896800000895d */ /* 0x004fea0003900000 */
[----:B------:R-:W2:Y:S02]  /*86f0*/  @!P0 SYNCS.PHASECHK.TRANS64 P0, [R3+URZ+0x128], R12 ;  /* 0x0001280c030085a7 */ /* 0x000ea400080010ff */
[----:B--2---:R-:W-:Y:S05]  /*8700*/  @!P0 BRA `(.L_x_176) ;  /* 0xfffffffc00f08947 */ /* 0x004fea000383ffff */
[----:B------:R-:W-:Y:S05]  /*8710*/  BRA `(.L_x_177) ;  /* 0xffffffc4004c7947 */ /* 0x000fea000383ffff */
.L_x_91:
[----:B------:R-:W-:-:S07]  /*8720*/  MOV R0, UR7 ;  /* 0x0000000700007c02 */ /* 0x000fce0008000f00 */
.L_x_178:
[----:B-1----:R1:W3:Y:S02]  /*8730*/  SYNCS.PHASECHK.TRANS64.TRYWAIT P0, [R0+URZ+0x120], R3 ;  /* 0x00012003000075a7 */ /* 0x0022e400080011ff */
[----:B---3--:R-:W-:Y:S05]  /*8740*/  @!P0 NANOSLEEP.SYNCS 0x989680 ;  /* 0x009896800000895d */ /* 0x008fea0003900000 */
[----:B------:R-:W3:Y:S02]  /*8750*/  @!P0 SYNCS.PHASECHK.TRANS64 P0, [R0+URZ+0x120], R3 ;  /* 0x00012003000085a7 */ /* 0x000ee400080010ff */
[----:B---3--:R-:W-:Y:S05]  /*8760*/  @!P0 BRA `(.L_x_178) ;  /* 0xfffffffc00f08947 */ /* 0x008fea000383ffff */
[----:B------:R-:W-:Y:S05]  /*8770*/  BRA `(.L_x_179) ;  /* 0xffffffc400bc7947 */ /* 0x000fea000383ffff */
.L_x_93:
[----:B--2---:R2:W4:Y:S02]  /*8780*/  SYNCS.PHASECHK.TRANS64.TRYWAIT P0, [R0+URZ+0x140], R3 ;  /* 0x00014003000075a7 */ /* 0x00452400080011ff */
[----:B----4-:R-:W-:Y:S05]  /*8790*/  @!P0 NANOSLEEP.SYNCS 0x989680 ;  /* 0x009896800000895d */ /* 0x010fea0003900000 */
[----:B------:R-:W4:Y:S02]  /*87a0*/  @!P0 SYNCS.PHASECHK.TRANS64 P0, [R0+URZ+0x140], R3 ;  /* 0x00014003000085a7 */ /* 0x000f2400080010ff */
[----:B----4-:R-:W-:Y:S05]  /*87b0*/  @!P0 BRA `(.L_x_93) ;  /* 0xfffffffc00f08947 */ /* 0x010fea000383ffff */
[----:B------:R-:W-:Y:S05]  /*87c0*/  BRA `(.L_x_180) ;  /* 0xffffffc8008c7947 */ /* 0x000fea000383ffff */
.L_x_104:
[----:B-1----:R1:W3:Y:S02]  /*87d0*/  SYNCS.PHASECHK.TRANS64.TRYWAIT P1, [R0+URZ+0x110], R3 ;  /* 0x00011003000075a7 */ /* 0x0022e400080211ff */
[----:B---3--:R-:W-:Y:S05]  /*87e0*/  @!P1 NANOSLEEP.SYNCS 0x989680 ;  /* 0x009896800000995d */ /* 0x008fea0003900000 */
[----:B------:R-:W3:Y:S02]  /*87f0*/  @!P1 SYNCS.PHASECHK.TRANS64 P1, [R0+URZ+0x110], R3 ;  /* 0x00011003000095a7 */ /* 0x000ee400080210ff */
[----:B---3--:R-:W-:Y:S05]  /*8800*/  @!P1 BRA `(.L_x_104) ;  /* 0xfffffffc00f09947 */ /* 0x008fea000383ffff */
[----:B------:R-:W-:Y:S05]  /*8810*/  BRA `(.L_x_103) ;  /* 0xffffffd400a47947 */ /* 0x000fea000383ffff */
.L_x_106:
[----:B---3--:R3:W4:Y:S02]  /*8820*/  SYNCS.PHASECHK.TRANS64.TRYWAIT P0, [R108+URZ+0x160], R7 ;  /* 0x000160076c0075a7 */ /* 0x00872400080011ff */
[----:B----4-:R-:W-:Y:S05]  /*8830*/  @!P0 NANOSLEEP.SYNCS 0x989680 ;  /* 0x009896800000895d */ /* 0x010fea0003900000 */
[----:B------:R-:W4:Y:S02]  /*8840*/  @!P0 SYNCS.PHASECHK.TRANS64 P0, [R108+URZ+0x160], R7 ;  /* 0x000160076c0085a7 */ /* 0x000f2400080010ff */
[----:B----4-:R-:W-:Y:S05]  /*8850*/  @!P0 BRA `(.L_x_106) ;  /* 0xfffffffc00f08947 */ /* 0x010fea000383ffff */
[----:B------:R-:W-:Y:S05]  /*8860*/  BRA `(.L_x_105) ;  /* 0xffffffd400f87947 */ /* 0x000fea000383ffff */
.L_x_114:
[----:B--2---:R2:W3:Y:S02]  /*8870*/  SYNCS.PHASECHK.TRANS64.TRYWAIT P0, [R75+URZ+0x110], R0 ;  /* 0x000110004b0075a7 */ /* 0x0044e400080011ff */
[----:B---3--:R-:W-:Y:S05]  /*8880*/  @!P0 NANOSLEEP.SYNCS 0x989680 ;  /* 0x009896800000895d */ /* 0x008fea0003900000 */
[----:B------:R-:W3:Y:S02]  /*8890*/  @!P0 SYNCS.PHASECHK.TRANS64 P0, [R75+URZ+0x110], R0 ;  /* 0x000110004b0085a7 */ /* 0x000ee400080010ff */
[----:B---3--:R-:W-:Y:S05]  /*88a0*/  @!P0 BRA `(.L_x_114) ;  /* 0xfffffffc00f08947 */ /* 0x008fea000383ffff */
[----:B------:R-:W-:Y:S05]  /*88b0*/  BRA `(.L_x_113) ;  /* 0xffffffe000ec7947 */ /* 0x000fea000383ffff */
        .weak           $__internal_0_$__cuda_sm10x_tcgen05_guardrail_trap_col_being_dealloced_not_returned_by_alloc
        .type           $__internal_0_$__cuda_sm10x_tcgen05_guardrail_trap_col_being_dealloced_not_returned_by_alloc,@function
        .size           $__internal_0_$__cuda_sm10x_tcgen05_guardrail_trap_col_being_dealloced_not_returned_by_alloc,($__internal_1_$__cuda_sm10x_tcgen05_guardrail_trap_phase_invalid_during_alloc - $__internal_0_$__cuda_sm10x_tcgen05_guardrail_trap_col_being_dealloced_not_returned_by_alloc)
$__internal_0_$__cuda_sm10x_tcgen05_guardrail_trap_col_being_dealloced_not_returned_by_alloc:
[----:B------:R-:W-:Y:S05]  /*88c0*/  BPT.TRAP 0x1 ;  /* 0x000000040000795c */ /* 0x000fea0000300000 */
[----:B------:R-:W-:-:S04]  /*88d0*/  HFMA2 R3, -RZ, RZ, 0, 0 ;  /* 0x00000000ff037431 */ /* 0x000fc800000001ff */
[----:B------:R-:W-:Y:S05]  /*88e0*/  RET.REL.NODEC R2 `(_ZN7cutlass13device_kernelINS_4gemm6kernel13GemmUniversalIN4cute5tupleIJiiiiEEENS1_10collective13CollectiveMmaINS1_35MainloopSm100TmaUmmaWarpSpecializedILi17ELi2ELi4ENS5_IJNS4_1CILi1EEESB_SB_EEEEENS5_IJNSA_ILi64EEENSA_ILi128EEESE_EEEaNS5_IJlSB_lEEEaSH_NS4_8TiledMMAINS4_8MMA_AtomIJNS4_15SM100_MMA_S8_SSIaaiLi64ELi128ELNS4_4UMMA5MajorE0ELSM_0ELNSL_8SaturateE0EEEEEENS4_6LayoutISC_NS5_IJNSA_ILi0EEESR_SR_EEEEENS5_IJNS4_10UnderscoreESU_SU_EEEEENS4_13SM90_TMA_LOADENS4_14ComposedLayoutINS4_7SwizzleILi2ELi4ELi3EEENS4_18smem_ptr_flag_bitsILi8EEENSQ_INS5_IJNSA_ILi8EEESE_EEENS5_IJSE_SB_EEEEEEEvNS4_8identityESX_S17_vS18_EENS_8epilogue10collective18CollectiveEpilogueINS1A_23Sm100TmaWarpSpecializedILi2ELi2ELi32ELb0ELb0EEEJSG_NS5_IJNSQ_ISE_SB_EES1F_EEEaSH_aSH_NS1A_6fusion15FusionCallbacksIS1E_NS1H_17LinearCombinationIaiaiLNS_15FloatRoundStyleE2EEESG_S1G_JEEENS4_5SM1004TMEM4LOAD26SM100_TMEM_LOAD_16dp32b32xESX_S17_NS4_39AutoVectorizingCopyWithAssumedAlignmentILi128EEENS4_14SM90_TMA_STOREES17_S1S_S1S_EEEvvEEEEvNT_6ParamsE) ;  /* 0xffffff7402c47950 */ /* 0x000fea0003c3ffff */
        .weak           $__internal_1_$__cuda_sm10x_tcgen05_guardrail_trap_phase_invalid_during_alloc
        .type           $__internal_1_$__cuda_sm10x_tcgen05_guardrail_trap_phase_invalid_during_alloc,@function
        .size           $__internal_1_$__cuda_sm10x_tcgen05_guardrail_trap_phase_invalid_during_alloc,($__internal_2_$__cuda_sm10x_tcgen05_guardrail_trap_unallocated_columns_being_dealloced - $__internal_1_$__cuda_sm10x_tcgen05_guardrail_trap_phase_invalid_during_alloc)
$__internal_1_$__cuda_sm10x_tcgen05_guardrail_trap_phase_invalid_during_alloc:
[----:B------:R-:W-:Y:S05]  /*88f0*/  BPT.TRAP 0x1 ;  /* 0x000000040000795c */ /* 0x000fea0000300000 */
[----:B------:R-:W-:-:S04]  /*8900*/  MOV R3, 0x0 ;  /* 0x0000000000037802 */ /* 0x000fc80000000f00 */
[----:B------:R-:W-:Y:S05]  /*8910*/  RET.REL.NODEC R2 `(_ZN7cutlass13device_kernelINS_4gemm6kernel13GemmUniversalIN4cute5tupleIJiiiiEEENS1_10collective13CollectiveMmaINS1_35MainloopSm100TmaUmmaWarpSpecializedILi17ELi2ELi4ENS5_IJNS4_1CILi1EEESB_SB_EEEEENS5_IJNSA_ILi64EEENSA_ILi128EEESE_EEEaNS5_IJlSB_lEEEaSH_NS4_8TiledMMAINS4_8MMA_AtomIJNS4_15SM100_MMA_S8_SSIaaiLi64ELi128ELNS4_4UMMA5MajorE0ELSM_0ELNSL_8SaturateE0EEEEEENS4_6LayoutISC_NS5_IJNSA_ILi0EEESR_SR_EEEEENS5_IJNS4_10UnderscoreESU_SU_EEEEENS4_13SM90_TMA_LOADENS4_14ComposedLayoutINS4_7SwizzleILi2ELi4ELi3EEENS4_18smem_ptr_flag_bitsILi8EEENSQ_INS5_IJNSA_ILi8EEESE_EEENS5_IJSE_SB_EEEEEEEvNS4_8identityESX_S17_vS18_EENS_8epilogue10collective18CollectiveEpilogueINS1A_23Sm100TmaWarpSpecializedILi2ELi2ELi32ELb0ELb0EEEJSG_NS5_IJNSQ_ISE_SB_EES1F_EEEaSH_aSH_NS1A_6fusion15FusionCallbacksIS1E_NS1H_17LinearCombinationIaiaiLNS_15FloatRoundStyleE2EEESG_S1G_JEEENS4_5SM1004TMEM4LOAD26SM100_TMEM_LOAD_16dp32b32xESX_S17_NS4_39AutoVectorizingCopyWithAssumedAlignmentILi128EEENS4_14SM90_TMA_STOREES17_S1S_S1S_EEEvvEEEEvNT_6ParamsE) ;  /* 0xffffff7402b87950 */ /* 0x000fea0003c3ffff */
        .weak           $__internal_2_$__cuda_sm10x_tcgen05_guardrail_trap_unallocated_columns_being_dealloced
        .type           $__internal_2_$__cuda_sm10x_tcgen05_guardrail_trap_unallocated_columns_being_dealloced,@function
        .size           $__internal_2_$__cuda_sm10x_tcgen05_guardrail_trap_unallocated_columns_being_dealloced,(.L_x_182 - $__internal_2_$__cuda_sm10x_tcgen05_guardrail_trap_unallocated_columns_being_dealloced)
$__internal_2_$__cuda_sm10x_tcgen05_guardrail_trap_unallocated_columns_being_dealloced:
[----:B------:R-:W-:Y:S05]  /*8920*/  BPT.TRAP 0x1 ;  /* 0x000000040000795c */ /* 0x000fea0000300000 */
[----:B------:R-:W-:-:S04]  /*8930*/  HFMA2 R3, -RZ, RZ, 0, 0 ;  /* 0x00000000ff037431 */ /* 0x000fc800000001ff */
[----:B------:R-:W-:Y:S05]  /*8940*/  RET.REL.NODEC R2 `(_ZN7cutlass13device_kernelINS_4gemm6kernel13GemmUniversalIN4cute5tupleIJiiiiEEENS1_10collective13CollectiveMmaINS1_35MainloopSm100TmaUmmaWarpSpecializedILi17ELi2ELi4ENS5_IJNS4_1CILi1EEESB_SB_EEEEENS5_IJNSA_ILi64EEENSA_ILi128EEESE_EEEaNS5_IJlSB_lEEEaSH_NS4_8TiledMMAINS4_8MMA_AtomIJNS4_15SM100_MMA_S8_SSIaaiLi64ELi128ELNS4_4UMMA5MajorE0ELSM_0ELNSL_8SaturateE0EEEEEENS4_6LayoutISC_NS5_IJNSA_ILi0EEESR_SR_EEEEENS5_IJNS4_10UnderscoreESU_SU_EEEEENS4_13SM90_TMA_LOADENS4_14ComposedLayoutINS4_7SwizzleILi2ELi4ELi3EEENS4_18smem_ptr_flag_bitsILi8EEENSQ_INS5_IJNSA_ILi8EEESE_EEENS5_IJSE_SB_EEEEEEEvNS4_8identityESX_S17_vS18_EENS_8epilogue10collective18CollectiveEpilogueINS1A_23Sm100TmaWarpSpecializedILi2ELi2ELi32ELb0ELb0EEEJSG_NS5_IJNSQ_ISE_SB_EES1F_EEEaSH_aSH_NS1A_6fusion15FusionCallbacksIS1E_NS1H_17LinearCombinationIaiaiLNS_15FloatRoundStyleE2EEESG_S1G_JEEENS4_5SM1004TMEM4LOAD26SM100_TMEM_LOAD_16dp32b32xESX_S17_NS4_39AutoVectorizingCopyWithAssumedAlignmentILi128EEENS4_14SM90_TMA_STOREES17_S1S_S1S_EEEvvEEEEvNT_6ParamsE) ;  /* 0xffffff7402ac7950 */ /* 0x000fea0003c3ffff */
.L_x_181:
[----:B------:R-:W-:-:S00]  /*8950*/  BRA `(.L_x_181) ;  /* 0xfffffffc00fc7947 */ /* 0x000fc0000383ffff */
[----:B------:R-:W-:-:S00]  /*8960*/  NOP ;  /* 0x0000000000007918 */ /* 0x000fc00000000000 */
        /* <DEDUP_REMOVED lines=9> */
.L_x_182:


//--------------------- .nv.global.init           --------------------------
	.section	.nv.global.init,"aw",@progbits
.nv.global.init:
	.type		$str$27,@object
	.size		$str$27,($str$28 - $str$27)
$str$27:
        /*0000*/ 	.byte	0x28, 0x61, 0x64, 0x64, 0x72, 0x65, 0x73, 0x73, 0x20, 0x26, 0x20, 0x6d, 0x61, 0x73, 0x6b, 0x29
        /*0010*/ 	.byte	0x20, 0x3d, 0x3d, 0x20, 0x30, 0x00
	.type		$str$28,@object
	.size		$str$28,($str$26 - $str$28)
$str$28:
        /*0016*/ 	.byte	0x2f, 0x74, 0x6d, 0x70, 0x2f, 0x63, 0x75, 0x74, 0x6c, 0x61, 0x73, 0x73, 0x5f, 0x73, 0x77, 0x65
        /*0026*/ 	.byte	0x65, 0x70, 0x5f, 0x73, 0x72, 0x63, 0x2f, 0x69, 0x6e, 0x63, 0x6c, 0x75, 0x64, 0x65, 0x2f, 0x63
        /*0036*/ 	.byte	0x75, 0x74, 0x65, 0x2f, 0x70, 0x6f, 0x69, 0x6e, 0x74, 0x65, 0x72, 0x5f, 0x66, 0x6c, 0x61, 0x67
        /*0046*/ 	.byte	0x67, 0x65, 0x64, 0x2e, 0x68, 0x70, 0x70, 0x00
	.type		$str$26,@object
	.size		$str$26,($str$25 - $str$26)
$str$26:
        /*004e*/ 	.byte	0x2f, 0x74, 0x6d, 0x70, 0x2f, 0x63, 0x75, 0x74, 0x6c, 0x61, 0x73, 0x73, 0x5f, 0x73, 0x77, 0x65
        /*005e*/ 	.byte	0x65, 0x70, 0x5f, 0x73, 0x72, 0x63, 0x2f, 0x69, 0x6e, 0x63, 0x6c, 0x75, 0x64, 0x65, 0x2f, 0x63
        /*006e*/ 	.byte	0x75, 0x74, 0x65, 0x2f, 0x61, 0x74, 0x6f, 0x6d, 0x2f, 0x63, 0x6f, 0x70, 0x79, 0x5f, 0x74, 0x72
        /*007e*/ 	.byte	0x61, 0x69, 0x74, 0x73, 0x5f, 0x73, 0x6d, 0x31, 0x30, 0x30, 0x2e, 0x68, 0x70, 0x70, 0x00
	.type		$str$25,@object
	.size		$str$25,(__unnamed_1 - $str$25)
$str$25:
        /*008d*/ 	.byte	0x28, 0x28, 0x75, 0x69, 0x6e, 0x74, 0x33, 0x32, 0x5f, 0x74, 0x28, 0x74, 0x68, 0x72, 0x65, 0x61
        /*009d*/ 	.byte	0x64, 0x49, 0x64, 0x78, 0x2e, 0x78, 0x29, 0x20, 0x2f, 0x20, 0x33, 0x32, 0x29, 0x20, 0x25, 0x20
        /*00ad*/ 	.byte	0x34, 0x29, 0x20, 0x3d, 0x3d, 0x20, 0x28, 0x28, 0x28, 0x74, 0x6d, 0x65, 0x6d, 0x5f, 0x61, 0x64
        /*00bd*/ 	.byte	0x64, 0x72, 0x20, 0x3e, 0x3e, 0x20, 0x31, 0x36, 0x29, 0x20, 0x2f, 0x20, 0x33, 0x32, 0x29, 0x20
        /*00cd*/ 	.byte	0x25, 0x20, 0x34, 0x29, 0x00
	.type		__unnamed_1,@object
	.size		__unnamed_1,(__unnamed_2 - __unnamed_1)
__unnamed_1:
        /*00d2*/ 	.byte	0x61, 0x75, 0x74, 0x6f, 0x20, 0x63, 0x75, 0x74, 0x65, 0x3a, 0x3a, 0x61, 0x73, 0x5f, 0x70, 0x6f
        /* <DEDUP_REMOVED lines=24> */
        /*0262*/ 	.byte	0x00
	.type		__unnamed_2,@object
	.size		__unnamed_2,(.L_2 - __unnamed_2)
__unnamed_2:
        /* <DEDUP_REMOVED lines=41> */
.L_2:


//--------------------- .nv.shared._ZN7cutlass13device_kernelINS_4gemm6kernel13GemmUniversalIN4cute5tupleIJiiiiEEENS1_10collective13CollectiveMmaINS1_35MainloopSm100TmaUmmaWarpSpecializedILi17ELi2ELi4ENS5_IJNS4_1CILi1EEESB_SB_EEEEENS5_IJNSA_ILi64EEENSA_ILi128EEESE_EEEaNS5_IJlSB_lEEEaSH_NS4_8TiledMMAINS4_8MMA_AtomIJNS4_15SM100_MMA_S8_SSIaaiLi64ELi128ELNS4_4UMMA5MajorE0ELSM_0ELNSL_8SaturateE0EEEEEENS4_6LayoutISC_NS5_IJNSA_ILi0EEESR_SR_EEEEENS5_IJNS4_10UnderscoreESU_SU_EEEEENS4_13SM90_TMA_LOADENS4_14ComposedLayoutINS4_7SwizzleILi2ELi4ELi3EEENS4_18smem_ptr_flag_bitsILi8EEENSQ_INS5_IJNSA_ILi8EEESE_EEENS5_IJSE_SB_EEEEEEEvNS4_8identityESX_S17_vS18_EENS_8epilogue10collective18CollectiveEpilogueINS1A_23Sm100TmaWarpSpecializedILi2ELi2ELi32ELb0ELb0EEEJSG_NS5_IJNSQ_ISE_SB_EES1F_EEEaSH_aSH_NS1A_6fusion15FusionCallbacksIS1E_NS1H_17LinearCombinationIaiaiLNS_15FloatRoundStyleE2EEESG_S1G_JEEENS4_5SM1004TMEM4LOAD26SM100_TMEM_LOAD_16dp32b32xESX_S17_NS4_39AutoVectorizingCopyWithAssumedAlignmentILi128EEENS4_14SM90_TMA_STOREES17_S1S_S1S_EEEvvEEEEvNT_6ParamsE --------------------------
	.section	.nv.shared._ZN7cutlass13device_kernelINS_4gemm6kernel13GemmUniversalIN4cute5tupleIJiiiiEEENS1_10collective13CollectiveMmaINS1_35MainloopSm100TmaUmmaWarpSpecializedILi17ELi2ELi4ENS5_IJNS4_1CILi1EEESB_SB_EEEEENS5_IJNSA_ILi64EEENSA_ILi128EEESE_EEEaNS5_IJlSB_lEEEaSH_NS4_8TiledMMAINS4_8MMA_AtomIJNS4_15SM100_MMA_S8_SSIaaiLi64ELi128ELNS4_4UMMA5MajorE0ELSM_0ELNSL_8SaturateE0EEEEEENS4_6LayoutISC_NS5_IJNSA_ILi0EEESR_SR_EEEEENS5_IJNS4_10UnderscoreESU_SU_EEEEENS4_13SM90_TMA_LOADENS4_14ComposedLayoutINS4_7SwizzleILi2ELi4ELi3EEENS4_18smem_ptr_flag_bitsILi8EEENSQ_INS5_IJNSA_ILi8EEESE_EEENS5_IJSE_SB_EEEEEEEvNS4_8identityESX_S17_vS18_EENS_8epilogue10collective18CollectiveEpilogueINS1A_23Sm100TmaWarpSpecializedILi2ELi2ELi32ELb0ELb0EEEJSG_NS5_IJNSQ_ISE_SB_EES1F_EEEaSH_aSH_NS1A_6fusion15FusionCallbacksIS1E_NS1H_17LinearCombinationIaiaiLNS_15FloatRoundStyleE2EEESG_S1G_JEEENS4_5SM1004TMEM4LOAD26SM100_TMEM_LOAD_16dp32b32xESX_S17_NS4_39AutoVectorizingCopyWithAssumedAlignmentILi128EEENS4_14SM90_TMA_STOREES17_S1S_S1S_EEEvvEEEEvNT_6ParamsE,"aw",@nobits
	.sectionflags	@""
	.align	16
	.zero		1024


//--------------------- .nv.shared.reserved.0     --------------------------
	.section	.nv.shared.reserved.0,"aw",@nobits
	.weak		__nv_reservedSMEM_offset_0_alias
	.size		__nv_reservedSMEM_offset_0_alias, 0, 64
	.other		__nv_reservedSMEM_offset_0_alias,@"STO_CUDA_RESERVED_SHARED STV_DEFAULT"
__nv_reservedSMEM_offset_0_alias:
	.zero		0
.nv.shared.reserved.0:
	.zero		64
	.weak		__nv_reservedSMEM_tcgen05_partition
	.type		__nv_reservedSMEM_tcgen05_partition,@object
	.size		__nv_reservedSMEM_tcgen05_partition,(.L_0 - __nv_reservedSMEM_tcgen05_partition)
__nv_reservedSMEM_tcgen05_partition:
	.zero		32
.L_0:


//--------------------- .nv.global                --------------------------
	.section	.nv.global,"aw",@nobits
.nv.global:
	.type		_ZN40_INTERNAL_9524d936_4_k_cu_770edc23_299064cute1_E,@object
	.size		_ZN40_INTERNAL_9524d936_4_k_cu_770edc23_299064cute1_E,(_ZN40_INTERNAL_9524d936_4_k_cu_770edc23_299064cuda3std3__45__cpo6cbeginE - _ZN40_INTERNAL_9524d936_4_k_cu_770edc23_299064cute1_E)
_ZN40_INTERNAL_9524d936_4_k_cu_770edc23_299064cute1_E:
	.zero		1
	.type		_ZN40_INTERNAL_9524d936_4_k_cu_770edc23_299064cuda3std3__45__cpo6cbeginE,@object
	.size		_ZN40_INTERNAL_9524d936_4_k_cu_770edc23_299064cuda3std3__45__cpo6cbeginE,(_ZN40_INTERNAL_9524d936_4_k_cu_770edc23_299064cuda3std3__48in_placeE - _ZN40_INTERNAL_9524d936_4_k_cu_770edc23_299064cuda3std3__45__cpo6cbeginE)
_ZN40_INTERNAL_9524d936_4_k_cu_770edc23_299064cuda3std3__45__cpo6cbeginE:
	.zero		1
	.type		_ZN40_INTERNAL_9524d936_4_k_cu_770edc23_299064cuda3std3__48in_placeE,@object
	.size		_ZN40_INTERNAL_9524d936_4_k_cu_770edc23_299064cuda3std3__48in_placeE,(_ZN40_INTERNAL_9524d936_4_k_cu_770edc23_299064cuda3std6ranges3__45__cpo9iter_moveE - _ZN40_INTERNAL_9524d936_4_k_cu_770edc23_299064cuda3std3__48in_placeE)
_ZN40_INTERNAL_9524d936_4_k_cu_770edc23_299064cuda3std3__48in_placeE:
	.zero		1
	.type		_ZN40_INTERNAL_9524d936_4_k_cu_770edc23_299064cuda3std6ranges3__45__cpo9iter_moveE,@object
	.size		_ZN40_INTERNAL_9524d936_4_k_cu_770edc23_299064cuda3std6ranges3__45__cpo9iter_moveE,(_ZN40_INTERNAL_9524d936_4_k_cu_770edc23_299064cuda3std3__45__cpo5beginE - _ZN40_INTERNAL_9524d936_4_k_cu_770edc23_299064cuda3std6ranges3__45__cpo9iter_moveE)
_ZN40_INTERNAL_9524d936_4_k_cu_770edc23_299064cuda3std6ranges3__45__cpo9iter_moveE:
	.zero		1
	.type		_ZN40_INTERNAL_9524d936_4_k_cu_770edc23_299064cuda3std3__45__cpo5beginE,@object
	.size		_ZN40_INTERNAL_9524d936_4_k_cu_770edc23_299064cuda3std3__45__cpo5beginE,(_ZN40_INTERNAL_9524d936_4_k_cu_770edc23_299064cuda3std3__442_GLOBAL__N__9524d936_4_k_cu_770edc23_299066ignoreE - _ZN40_INTERNAL_9524d936_4_k_cu_770edc23_299064cuda3std3__45__cpo5beginE)
_ZN40_INTERNAL_9524d936_4_k_cu_770edc23_299064cuda3std3__45__cpo5beginE:
	.zero		1
	.type		_ZN40_INTERNAL_9524d936_4_k_cu_770edc23_299064cuda3std3__442_GLOBAL__N__9524d936_4_k_cu_770edc23_299066ignoreE,@object
	.size		_ZN40_INTERNAL_9524d936_4_k_cu_770edc23_299064cuda3std3__442_GLOBAL__N__9524d936_4_k_cu_770edc23_299066ignoreE,(_ZN40_INTERNAL_9524d936_4_k_cu_770edc23_299064cute7productE - _ZN40_INTERNAL_9524d936_4_k_cu_770edc23_299064cuda3std3__442_GLOBAL__N__9524d936_4_k_cu_770edc23_299066ignoreE)
_ZN40_INTERNAL_9524d936_4_k_cu_770edc23_299064cuda3std3__442_GLOBAL__N__9524d936_4_k_cu_770edc23_299066ignoreE:
	.zero		1
	.type		_ZN40_INTERNAL_9524d936_4_k_cu_770edc23_299064cute7productE,@object
	.size		_ZN40_INTERNAL_9524d936_4_k_cu_770edc23_299064cute7productE,(_ZN40_INTERNAL_9524d936_4_k_cu_770edc23_299064cuda3std3__45__cpo3endE - _ZN40_INTERNAL_9524d936_4_k_cu_770edc23_299064cute7productE)
_ZN40_INTERNAL_9524d936_4_k_cu_770edc23_299064cute7productE:
	.zero		1
	.type		_ZN40_INTERNAL_9524d936_4_k_cu_770edc23_299064cuda3std3__45__cpo3endE,@object
	.size		_ZN40_INTERNAL_9524d936_4_k_cu_770edc23_299064cuda3std3__45__cpo3endE,(_ZN40_INTERNAL_9524d936_4_k_cu_770edc23_299064cuda3std3__419piecewise_constructE - _ZN40_INTERNAL_9524d936_4_k_cu_770edc23_299064cuda3std3__45__cpo3endE)
_ZN40_INTERNAL_9524d936_4_k_cu_770edc23_299064cuda3std3__45__cpo3endE:
	.zero		1
	.type		_ZN40_INTERNAL_9524d936_4_k_cu_770edc23_299064cuda3std3__419piecewise_constructE,@object
	.size		_ZN40_INTERNAL_9524d936_4_k_cu_770edc23_299064cuda3std3__419piecewise_constructE,(_ZN40_INTERNAL_9524d936_4_k_cu_770edc23_299064cuda3std3__45__cpo4cendE - _ZN40_INTERNAL_9524d936_4_k_cu_770edc23_299064cuda3std3__419piecewise_constructE)
_ZN40_INTERNAL_9524d936_4_k_cu_770edc23_299064cuda3std3__419piecewise_constructE:
	.zero		1
	.type		_ZN40_INTERNAL_9524d936_4_k_cu_770edc23_299064cuda3std3__45__cpo4cendE,@object
	.size		_ZN40_INTERNAL_9524d936_4_k_cu_770edc23_299064cuda3std3__45__cpo4cendE,(_ZN40_INTERNAL_9524d936_4_k_cu_770edc23_299064cuda3std6ranges3__45__cpo4swapE - _ZN40_INTERNAL_9524d936_4_k_cu_770edc23_299064cuda3std3__45__cpo4cendE)
_ZN40_INTERNAL_9524d936_4_k_cu_770edc23_299064cuda3std3__45__cpo4cendE:
	.zero		1
	.type		_ZN40_INTERNAL_9524d936_4_k_cu_770edc23_299064cuda3std6ranges3__45__cpo4swapE,@object
	.size		_ZN40_INTERNAL_9524d936_4_k_cu_770edc23_299064cuda3std6ranges3__45__cpo4swapE,(.L_10 - _ZN40_INTERNAL_9524d936_4_k_cu_770edc23_299064cuda3std6ranges3__45__cpo4swapE)
_ZN40_INTERNAL_9524d936_4_k_cu_770edc23_299064cuda3std6ranges3__45__cpo4swapE:
	.zero		1
.L_10:


//--------------------- .nv.constant0._ZN7cutlass13device_kernelINS_4gemm6kernel13GemmUniversalIN4cute5tupleIJiiiiEEENS1_10collective13CollectiveMmaINS1_35MainloopSm100TmaUmmaWarpSpecializedILi17ELi2ELi4ENS5_IJNS4_1CILi1EEESB_SB_EEEEENS5_IJNSA_ILi64EEENSA_ILi128EEESE_EEEaNS5_IJlSB_lEEEaSH_NS4_8TiledMMAINS4_8MMA_AtomIJNS4_15SM100_MMA_S8_SSIaaiLi64ELi128ELNS4_4UMMA5MajorE0ELSM_0ELNSL_8SaturateE0EEEEEENS4_6LayoutISC_NS5_IJNSA_ILi0EEESR_SR_EEEEENS5_IJNS4_10UnderscoreESU_SU_EEEEENS4_13SM90_TMA_LOADENS4_14ComposedLayoutINS4_7SwizzleILi2ELi4ELi3EEENS4_18smem_ptr_flag_bitsILi8EEENSQ_INS5_IJNSA_ILi8EEESE_EEENS5_IJSE_SB_EEEEEEEvNS4_8identityESX_S17_vS18_EENS_8epilogue10collective18CollectiveEpilogueINS1A_23Sm100TmaWarpSpecializedILi2ELi2ELi32ELb0ELb0EEEJSG_NS5_IJNSQ_ISE_SB_EES1F_EEEaSH_aSH_NS1A_6fusion15FusionCallbacksIS1E_NS1H_17LinearCombinationIaiaiLNS_15FloatRoundStyleE2EEESG_S1G_JEEENS4_5SM1004TMEM4LOAD26SM100_TMEM_LOAD_16dp32b32xESX_S17_NS4_39AutoVectorizingCopyWithAssumedAlignmentILi128EEENS4_14SM90_TMA_STOREES17_S1S_S1S_EEEvvEEEEvNT_6ParamsE --------------------------
	.section	.nv.constant0._ZN7cutlass13device_kernelINS_4gemm6kernel13GemmUniversalIN4cute5tupleIJiiiiEEENS1_10collective13CollectiveMmaINS1_35MainloopSm100TmaUmmaWarpSpecializedILi17ELi2ELi4ENS5_IJNS4_1CILi1EEESB_SB_EEEEENS5_IJNSA_ILi64EEENSA_ILi128EEESE_EEEaNS5_IJlSB_lEEEaSH_NS4_8TiledMMAINS4_8MMA_AtomIJNS4_15SM100_MMA_S8_SSIaaiLi64ELi128ELNS4_4UMMA5MajorE0ELSM_0ELNSL_8SaturateE0EEEEEENS4_6LayoutISC_NS5_IJNSA_ILi0EEESR_SR_EEEEENS5_IJNS4_10UnderscoreESU_SU_EEEEENS4_13SM90_TMA_LOADENS4_14ComposedLayoutINS4_7SwizzleILi2ELi4ELi3EEENS4_18smem_ptr_flag_bitsILi8EEENSQ_INS5_IJNSA_ILi8EEESE_EEENS5_IJSE_SB_EEEEEEEvNS4_8identityESX_S17_vS18_EENS_8epilogue10collective18CollectiveEpilogueINS1A_23Sm100TmaWarpSpecializedILi2ELi2ELi32ELb0ELb0EEEJSG_NS5_IJNSQ_ISE_SB_EES1F_EEEaSH_aSH_NS1A_6fusion15FusionCallbacksIS1E_NS1H_17LinearCombinationIaiaiLNS_15FloatRoundStyleE2EEESG_S1G_JEEENS4_5SM1004TMEM4LOAD26SM100_TMEM_LOAD_16dp32b32xESX_S17_NS4_39AutoVectorizingCopyWithAssumedAlignmentILi128EEENS4_14SM90_TMA_STOREES17_S1S_S1S_EEEvvEEEEvNT_6ParamsE,"a",@progbits
	.sectionflags	@""
	.align	4
.nv.constant0._ZN7cutlass13device_kernelINS_4gemm6kernel13GemmUniversalIN4cute5tupleIJiiiiEEENS1_10collective13CollectiveMmaINS1_35MainloopSm100TmaUmmaWarpSpecializedILi17ELi2ELi4ENS5_IJNS4_1CILi1EEESB_SB_EEEEENS5_IJNSA_ILi64EEENSA_ILi128EEESE_EEEaNS5_IJlSB_lEEEaSH_NS4_8TiledMMAINS4_8MMA_AtomIJNS4_15SM100_MMA_S8_SSIaaiLi64ELi128ELNS4_4UMMA5MajorE0ELSM_0ELNSL_8SaturateE0EEEEEENS4_6LayoutISC_NS5_IJNSA_ILi0EEESR_SR_EEEEENS5_IJNS4_10UnderscoreESU_SU_EEEEENS4_13SM90_TMA_LOADENS4_14ComposedLayoutINS4_7SwizzleILi2ELi4ELi3EEENS4_18smem_ptr_flag_bitsILi8EEENSQ_INS5_IJNSA_ILi8EEESE_EEENS5_IJSE_SB_EEEEEEEvNS4_8identityESX_S17_vS18_EENS_8epilogue10collective18CollectiveEpilogueINS1A_23Sm100TmaWarpSpecializedILi2ELi2ELi32ELb0ELb0EEEJSG_NS5_IJNSQ_ISE_SB_EES1F_EEEaSH_aSH_NS1A_6fusion15FusionCallbacksIS1E_NS1H_17LinearCombinationIaiaiLNS_15FloatRoundStyleE2EEESG_S1G_JEEENS4_5SM1004TMEM4LOAD26SM100_TMEM_LOAD_16dp32b32xESX_S17_NS4_39AutoVectorizingCopyWithAssumedAlignmentILi128EEENS4_14SM90_TMA_STOREES17_S1S_S1S_EEEvvEEEEvNT_6ParamsE:
	.zero		2944


//--------------------- SYMBOLS --------------------------

	.type		.nv.reservedSmem.offset0,@object
	.size		.nv.reservedSmem.offset0,0x4
	.type		.nv.reservedSmem.cap,@object
	.size		.nv.reservedSmem.cap,0x4
	.type		__assertfail,@function
